	.target	sm_100a

	.elftype	@"ET_EXEC"


//--------------------- .note.nv.tkinfo           --------------------------
	.section	.note.nv.tkinfo,"",@"SHT_NOTE"
	.sectionflags	@"SHF_NOTE_NV_TKINFO"
	.tkinfo
        /*0018*/ 	.word	0x00000081
        /*0030*/ 	.string	""
        /*0030*/ 	.string	"ptxas-blackwell"
        /*0030*/ 	.string	"Cuda compilation tools, release 12.9, V12.9.86"
        /*0030*/ 	.string	"Build cuda_12.9.r12.9/compiler.36037853_0"
        /*0030*/ 	.string	"-v  -suppress-debug-info  -lineinfo  -arch sm_100a "



//--------------------- .note.nv.cuver            --------------------------
	.section	.note.nv.cuver,"",@"SHT_NOTE"
	.sectionflags	@"SHF_NOTE_NV_CUVER"
        /*0018*/ 	.short	0x0001
        /*001a*/ 	.short	0x0064
        /*001c*/ 	.short	0x0001
        /*001e*/ 	.short	0x0000
        /*0020*/ 	.short	0x0001
        /*0022*/ 	.short	0x0000


//--------------------- .nv.info                  --------------------------
	.section	.nv.info,"",@"SHT_CUDA_INFO"
	.align	4


	//----- nvinfo : EIATTR_REGCOUNT
	.align		4
        /*0000*/ 	.byte	0x04, 0x2f
        /*0002*/ 	.short	(.L_1 - .L_0)
	.align		4
.L_0:
        /*0004*/ 	.word	index@(matmul_kernel)
        /*0008*/ 	.word	0x000000ff


	//----- nvinfo : EIATTR_FRAME_SIZE
	.align		4
.L_1:
        /*000c*/ 	.byte	0x04, 0x11
        /*000e*/ 	.short	(.L_3 - .L_2)
	.align		4
.L_2:
        /*0010*/ 	.word	index@(matmul_kernel)
        /*0014*/ 	.word	0x000000f0


	//----- nvinfo : EIATTR_MIN_STACK_SIZE
	.align		4
.L_3:
        /*0018*/ 	.byte	0x04, 0x12
        /*001a*/ 	.short	(.L_5 - .L_4)
	.align		4
.L_4:
        /*001c*/ 	.word	index@(matmul_kernel)
        /*0020*/ 	.word	0x000000f0
.L_5:


//--------------------- .nv.info.matmul_kernel    --------------------------
	.section	.nv.info.matmul_kernel,"",@"SHT_CUDA_INFO"
	.sectionflags	@""
	.align	4


	//----- nvinfo : EIATTR_CUDA_API_VERSION
	.align		4
        /*0000*/ 	.byte	0x04, 0x37
        /*0002*/ 	.short	(.L_7 - .L_6)
.L_6:
        /*0004*/ 	.word	0x00000081


	//----- nvinfo : EIATTR_KPARAM_INFO
	.align		4
.L_7:
        /*0008*/ 	.byte	0x04, 0x17
        /*000a*/ 	.short	(.L_9 - .L_8)
.L_8:
        /*000c*/ 	.word	0x00000000
        /*0010*/ 	.short	0x000d
        /*0012*/ 	.short	0x0048
        /*0014*/ 	.byte	0x00, 0xf4, 0x21, 0x00


	//----- nvinfo : EIATTR_KPARAM_INFO
	.align		4
.L_9:
        /*0018*/ 	.byte	0x04, 0x17
        /*001a*/ 	.short	(.L_11 - .L_10)
.L_10:
        /*001c*/ 	.word	0x00000000
        /*0020*/ 	.short	0x000c
        /*0022*/ 	.short	0x0040
        /*0024*/ 	.byte	0x00, 0xf4, 0x21, 0x00


	//----- nvinfo : EIATTR_KPARAM_INFO
	.align		4
.L_11:
        /*0028*/ 	.byte	0x04, 0x17
        /*002a*/ 	.short	(.L_13 - .L_12)
.L_12:
        /*002c*/ 	.word	0x00000000
        /*0030*/ 	.short	0x000b
        /*0032*/ 	.short	0x0038
        /*0034*/ 	.byte	0x00, 0xf0, 0x11, 0x00


	//----- nvinfo : EIATTR_KPARAM_INFO
	.align		4
.L_13:
        /*0038*/ 	.byte	0x04, 0x17
        /*003a*/ 	.short	(.L_15 - .L_14)
.L_14:
        /*003c*/ 	.word	0x00000000
        /*0040*/ 	.short	0x000a
        /*0042*/ 	.short	0x0034
        /*0044*/ 	.byte	0x00, 0xf0, 0x11, 0x00


	//----- nvinfo : EIATTR_KPARAM_INFO
	.align		4
.L_15:
        /*0048*/ 	.byte	0x04, 0x17
        /*004a*/ 	.short	(.L_17 - .L_16)
.L_16:
        /*004c*/ 	.word	0x00000000
        /*0050*/ 	.short	0x0009
        /*0052*/ 	.short	0x0030
        /*0054*/ 	.byte	0x00, 0xf0, 0x11, 0x00


	//----- nvinfo : EIATTR_KPARAM_INFO
	.align		4
.L_17:
        /*0058*/ 	.byte	0x04, 0x17
        /*005a*/ 	.short	(.L_19 - .L_18)
.L_18:
        /*005c*/ 	.word	0x00000000
        /*0060*/ 	.short	0x0008
        /*0062*/ 	.short	0x002c
        /*0064*/ 	.byte	0x00, 0xf0, 0x11, 0x00


	//----- nvinfo : EIATTR_KPARAM_INFO
	.align		4
.L_19:
        /*0068*/ 	.byte	0x04, 0x17
        /*006a*/ 	.short	(.L_21 - .L_20)
.L_20:
        /*006c*/ 	.word	0x00000000
        /*0070*/ 	.short	0x0007
        /*0072*/ 	.short	0x0028
        /*0074*/ 	.byte	0x00, 0xf0, 0x11, 0x00


	//----- nvinfo : EIATTR_KPARAM_INFO
	.align		4
.L_21:
        /*0078*/ 	.byte	0x04, 0x17
        /*007a*/ 	.short	(.L_23 - .L_22)
.L_22:
        /*007c*/ 	.word	0x00000000
        /*0080*/ 	.short	0x0006
        /*0082*/ 	.short	0x0024
        /*0084*/ 	.byte	0x00, 0xf0, 0x11, 0x00


	//----- nvinfo : EIATTR_KPARAM_INFO
	.align		4
.L_23:
        /*0088*/ 	.byte	0x04, 0x17
        /*008a*/ 	.short	(.L_25 - .L_24)
.L_24:
        /*008c*/ 	.word	0x00000000
        /*0090*/ 	.short	0x0005
        /*0092*/ 	.short	0x0020
        /*0094*/ 	.byte	0x00, 0xf0, 0x11, 0x00


	//----- nvinfo : EIATTR_KPARAM_INFO
	.align		4
.L_25:
        /*0098*/ 	.byte	0x04, 0x17
        /*009a*/ 	.short	(.L_27 - .L_26)
.L_26:
        /*009c*/ 	.word	0x00000000
        /*00a0*/ 	.short	0x0004
        /*00a2*/ 	.short	0x001c
        /*00a4*/ 	.byte	0x00, 0xf0, 0x11, 0x00


	//----- nvinfo : EIATTR_KPARAM_INFO
	.align		4
.L_27:
        /*00a8*/ 	.byte	0x04, 0x17
        /*00aa*/ 	.short	(.L_29 - .L_28)
.L_28:
        /*00ac*/ 	.word	0x00000000
        /*00b0*/ 	.short	0x0003
        /*00b2*/ 	.short	0x0018
        /*00b4*/ 	.byte	0x00, 0xf0, 0x11, 0x00


	//----- nvinfo : EIATTR_KPARAM_INFO
	.align		4
.L_29:
        /*00b8*/ 	.byte	0x04, 0x17
        /*00ba*/ 	.short	(.L_31 - .L_30)
.L_30:
        /*00bc*/ 	.word	0x00000000
        /*00c0*/ 	.short	0x0002
        /*00c2*/ 	.short	0x0010
        /*00c4*/ 	.byte	0x00, 0xf4, 0x21, 0x00


	//----- nvinfo : EIATTR_KPARAM_INFO
	.align		4
.L_31:
        /*00c8*/ 	.byte	0x04, 0x17
        /*00ca*/ 	.short	(.L_33 - .L_32)
.L_32:
        /*00cc*/ 	.word	0x00000000
        /*00d0*/ 	.short	0x0001
        /*00d2*/ 	.short	0x0008
        /*00d4*/ 	.byte	0x00, 0xf4, 0x21, 0x00


	//----- nvinfo : EIATTR_KPARAM_INFO
	.align		4
.L_33:
        /*00d8*/ 	.byte	0x04, 0x17
        /*00da*/ 	.short	(.L_35 - .L_34)
.L_34:
        /*00dc*/ 	.word	0x00000000
        /*00e0*/ 	.short	0x0000
        /*00e2*/ 	.short	0x0000
        /*00e4*/ 	.byte	0x00, 0xf4, 0x21, 0x00


	//----- nvinfo : EIATTR_SPARSE_MMA_MASK
	.align		4
.L_35:
        /*00e8*/ 	.byte	0x03, 0x50
        /*00ea*/ 	.short	0x0000


	//----- nvinfo : EIATTR_MAXREG_COUNT
	.align		4
        /*00ec*/ 	.byte	0x03, 0x1b
        /*00ee*/ 	.short	0x00ff


	//----- nvinfo : EIATTR_NUM_BARRIERS
	.align		4
        /*00f0*/ 	.byte	0x02, 0x4c
        /*00f2*/ 	.byte	0x01
	.zero		1


	//----- nvinfo : EIATTR_ANNOTATIONS
	.align		4
        /*00f4*/ 	.byte	0x04, 0x55
        /*00f6*/ 	.short	(.L_37 - .L_36)


	//   ....[0]....
.L_36:
        /*00f8*/ 	.word	0x00000001
        /*00fc*/ 	.byte	0x20, 0x06, 0x00, 0x00, 0x01, 0x00, 0x00, 0x00, 0x60, 0x06, 0x00, 0x00, 0x01, 0x00, 0x00, 0x00
        /* <DEDUP_REMOVED lines=59> */
        /*04bc*/ 	.byte	0xd0, 0x9c, 0x00, 0x00, 0x01, 0x00, 0x00, 0x00, 0xf0, 0x9c, 0x00, 0x00


	//----- nvinfo : EIATTR_VRC_CTA_INIT_COUNT
	.align		4
.L_37:
        /*04c8*/ 	.byte	0x02, 0x4a
	.zero		1
	.zero		1


	//----- nvinfo : EIATTR_EXIT_INSTR_OFFSETS
	.align		4
        /*04cc*/ 	.byte	0x04, 0x1c
        /*04ce*/ 	.short	(.L_39 - .L_38)


	//   ....[0]....
.L_38:
        /*04d0*/ 	.word	0x0000a000


	//   ....[1]....
        /*04d4*/ 	.word	0x0000a030


	//----- nvinfo : EIATTR_REQNTID
	.align		4
.L_39:
        /*04d8*/ 	.byte	0x04, 0x10
        /*04da*/ 	.short	(.L_41 - .L_40)
.L_40:
        /*04dc*/ 	.word	0x00000040
        /*04e0*/ 	.word	0x00000001
        /*04e4*/ 	.word	0x00000001


	//----- nvinfo : EIATTR_CBANK_PARAM_SIZE
	.align		4
.L_41:
        /*04e8*/ 	.byte	0x03, 0x19
        /*04ea*/ 	.short	0x0050


	//----- nvinfo : EIATTR_PARAM_CBANK
	.align		4
        /*04ec*/ 	.byte	0x04, 0x0a
        /*04ee*/ 	.short	(.L_43 - .L_42)
	.align		4
.L_42:
        /*04f0*/ 	.word	index@(.nv.constant0.matmul_kernel)
        /*04f4*/ 	.short	0x0380
        /*04f6*/ 	.short	0x0050


	//----- nvinfo : EIATTR_SW_WAR
	.align		4
.L_43:
        /*04f8*/ 	.byte	0x04, 0x36
        /*04fa*/ 	.short	(.L_45 - .L_44)
.L_44:
        /*04fc*/ 	.word	0x00000008
.L_45:


//--------------------- .nv.compat                --------------------------
	.section	.nv.compat,"",@"SHT_CUDA_COMPAT_INFO"
	.align	4
        /*0000*/ 	.byte	0x02, 0x02, 0x01, 0x00, 0x02, 0x05, 0x05, 0x00, 0x02, 0x03, 0x00, 0x00, 0x02, 0x06, 0x01, 0x00


//--------------------- .nv.callgraph             --------------------------
	.section	.nv.callgraph,"",@"SHT_CUDA_CALLGRAPH"
	.align	4
	.sectionentsize	8
	.align		4
        /*0000*/ 	.word	0x00000000
	.align		4
        /*0004*/ 	.word	0xffffffff
	.align		4
        /*0008*/ 	.word	0x00000000
	.align		4
        /*000c*/ 	.word	0xfffffffe
	.align		4
        /*0010*/ 	.word	0x00000000
	.align		4
        /*0014*/ 	.word	0xfffffffd
	.align		4
        /*0018*/ 	.word	0x00000000
	.align		4
        /*001c*/ 	.word	0xfffffffc


//--------------------- .text.matmul_kernel       --------------------------
	.section	.text.matmul_kernel,"ax",@progbits
	.align	128
        .global         matmul_kernel
        .type           matmul_kernel,@function
        .size           matmul_kernel,(.L_x_4 - matmul_kernel)
        .other          matmul_kernel,@"STO_CUDA_ENTRY STV_DEFAULT"
matmul_kernel:
.text.matmul_kernel:
[----:B------:R-:W0:Y:S08]  /*0000*/  LDC R1, c[0x0][0x37c] ;  /* 0x0000df00ff017b82 */ /* 0x000e300000000800 */
[----:B------:R-:W1:Y:S01]  /*0010*/  LDC.64 R78, c[0x0][0x398] ;  /* 0x0000e600ff4e7b82 */ /* 0x000e620000000a00 */
[----:B------:R-:W2:Y:S01]  /*0020*/  S2R R5, SR_CTAID.X ;  /* 0x0000000000057919 */ /* 0x000ea20000002500 */
[----:B0-----:R-:W-:Y:S01]  /*0030*/  VIADD R1, R1, 0xffffff10 ;  /* 0xffffff1001017836 */ /* 0x001fe20000000000 */
[----:B------:R-:W0:Y:S01]  /*0040*/  LDCU UR4, c[0x0][0x3a0] ;  /* 0x00007400ff0477ac */ /* 0x000e220008000800 */
[----:B------:R-:W3:Y:S01]  /*0050*/  S2R R36, SR_TID.X ;  /* 0x0000000000247919 */ /* 0x000ee20000002100 */
[----:B------:R-:W4:Y:S01]  /*0060*/  LDCU.64 UR8, c[0x0][0x358] ;  /* 0x00006b00ff0877ac */ /* 0x000f220008000a00 */
[----:B------:R-:W2:Y:S01]  /*0070*/  LDCU UR7, c[0x0][0x3a0] ;  /* 0x00007400ff0777ac */ /* 0x000ea20008000800 */
[----:B0-----:R-:W-:Y:S01]  /*0080*/  UIADD3 UR4, UPT, UPT, UR4, 0x1f, URZ ;  /* 0x0000001f04047890 */ /* 0x001fe2000fffe0ff */
[----:B-1----:R-:W-:-:S03]  /*0090*/  VIADD R0, R79, 0x7f ;  /* 0x0000007f4f007836 */ /* 0x002fc60000000000 */
[----:B------:R-:W-:Y:S02]  /*00a0*/  UISETP.GT.AND UP0, UPT, UR4, 0x1f, UPT ;  /* 0x0000001f0400788c */ /* 0x000fe4000bf04270 */
[----:B------:R-:W-:-:S04]  /*00b0*/  SHF.R.S32.HI R3, RZ, 0x1f, R0 ;  /* 0x0000001fff037819 */ /* 0x000fc80000011400 */
[----:B------:R-:W-:Y:S02]  /*00c0*/  LEA.HI R3, R3, R0, RZ, 0x7 ;  /* 0x0000000003037211 */ /* 0x000fe400078f38ff */
[----:B--2---:R-:W-:Y:S02]  /*00d0*/  IABS R8, R5 ;  /* 0x0000000500087213 */ /* 0x004fe40000000000 */
[----:B------:R-:W-:Y:S02]  /*00e0*/  SHF.R.S32.HI R3, RZ, 0x7, R3 ;  /* 0x00000007ff037819 */ /* 0x000fe40000011403 */
[----:B---3--:R-:W-:Y:S02]  /*00f0*/  SHF.R.U32.HI R246, RZ, 0x5, R36 ;  /* 0x00000005fff67819 */ /* 0x008fe40000011624 */
[----:B------:R-:W-:Y:S01]  /*0100*/  LOP3.LUT R172, R36, 0x1f, RZ, 0xc0, !PT ;  /* 0x0000001f24ac7812 */ /* 0x000fe200078ec0ff */
[----:B------:R-:W-:Y:S01]  /*0110*/  IMAD.SHL.U32 R4, R3, 0x8, RZ ;  /* 0x0000000803047824 */ /* 0x000fe200078e00ff */
[----:B------:R-:W-:-:S04]  /*0120*/  SGXT.U32 R246, R246, 0x1 ;  /* 0x00000001f6f6781a */ /* 0x000fc80000000000 */
[-C--:B------:R-:W-:Y:S02]  /*0130*/  IABS R7, R4.reuse ;  /* 0x0000000400077213 */ /* 0x080fe40000000000 */
[----:B------:R-:W-:Y:S02]  /*0140*/  IABS R10, R4 ;  /* 0x00000004000a7213 */ /* 0x000fe40000000000 */
[----:B------:R-:W0:Y:S01]  /*0150*/  I2F.RP R0, R7 ;  /* 0x0000000700007306 */ /* 0x000e220000209400 */
[C---:B------:R-:W-:Y:S02]  /*0160*/  LOP3.LUT R231, R246.reuse, 0x2, RZ, 0xfc, !PT ;  /* 0x00000002f6e77812 */ /* 0x040fe400078efcff */
[C---:B------:R-:W-:Y:S02]  /*0170*/  LOP3.LUT R232, R246.reuse, 0x4, RZ, 0xfc, !PT ;  /* 0x00000004f6e87812 */ /* 0x040fe400078efcff */
[C---:B------:R-:W-:Y:S02]  /*0180*/  LOP3.LUT R233, R246.reuse, 0x6, RZ, 0xfc, !PT ;  /* 0x00000006f6e97812 */ /* 0x040fe400078efcff */
[----:B------:R-:W-:-:S02]  /*0190*/  LOP3.LUT R234, R246, 0x8, RZ, 0xfc, !PT ;  /* 0x00000008f6ea7812 */ /* 0x000fc400078efcff */
[C---:B------:R-:W-:Y:S02]  /*01a0*/  LOP3.LUT R235, R246.reuse, 0xa, RZ, 0xfc, !PT ;  /* 0x0000000af6eb7812 */ /* 0x040fe400078efcff */
[C---:B------:R-:W-:Y:S02]  /*01b0*/  LOP3.LUT R236, R246.reuse, 0xc, RZ, 0xfc, !PT ;  /* 0x0000000cf6ec7812 */ /* 0x040fe400078efcff */
[C---:B------:R-:W-:Y:S01]  /*01c0*/  LOP3.LUT R237, R246.reuse, 0xe, RZ, 0xfc, !PT ;  /* 0x0000000ef6ed7812 */ /* 0x040fe200078efcff */
[----:B0-----:R-:W0:Y:S01]  /*01d0*/  MUFU.RCP R0, R0 ;  /* 0x0000000000007308 */ /* 0x001e220000001000 */
[C---:B------:R-:W-:Y:S02]  /*01e0*/  LOP3.LUT R238, R246.reuse, 0x10, RZ, 0xfc, !PT ;  /* 0x00000010f6ee7812 */ /* 0x040fe400078efcff */
[C---:B------:R-:W-:Y:S02]  /*01f0*/  LOP3.LUT R239, R246.reuse, 0x12, RZ, 0xfc, !PT ;  /* 0x00000012f6ef7812 */ /* 0x040fe400078efcff */
[----:B------:R-:W-:-:S02]  /*0200*/  LOP3.LUT R240, R246, 0x14, RZ, 0xfc, !PT ;  /* 0x00000014f6f07812 */ /* 0x000fc400078efcff */
[C---:B------:R-:W-:Y:S02]  /*0210*/  LOP3.LUT R241, R246.reuse, 0x16, RZ, 0xfc, !PT ;  /* 0x00000016f6f17812 */ /* 0x040fe400078efcff */
[C---:B------:R-:W-:Y:S02]  /*0220*/  LOP3.LUT R242, R246.reuse, 0x18, RZ, 0xfc, !PT ;  /* 0x00000018f6f27812 */ /* 0x040fe400078efcff */
[C---:B------:R-:W-:Y:S02]  /*0230*/  LOP3.LUT R243, R246.reuse, 0x1a, RZ, 0xfc, !PT ;  /* 0x0000001af6f37812 */ /* 0x040fe400078efcff */
[C---:B------:R-:W-:Y:S02]  /*0240*/  LOP3.LUT R244, R246.reuse, 0x1c, RZ, 0xfc, !PT ;  /* 0x0000001cf6f47812 */ /* 0x040fe400078efcff */
[----:B------:R-:W-:Y:S01]  /*0250*/  LOP3.LUT R245, R246, 0x1e, RZ, 0xfc, !PT ;  /* 0x0000001ef6f57812 */ /* 0x000fe200078efcff */
[----:B0-----:R-:W-:Y:S02]  /*0260*/  VIADD R2, R0, 0xffffffe ;  /* 0x0ffffffe00027836 */ /* 0x001fe40000000000 */
[----:B------:R-:W-:-:S02]  /*0270*/  IMAD.MOV R0, RZ, RZ, -R10 ;  /* 0x000000ffff007224 */ /* 0x000fc400078e0a0a */
[----:B------:R0:W1:Y:S02]  /*0280*/  F2I.FTZ.U32.TRUNC.NTZ R3, R2 ;  /* 0x0000000200037305 */ /* 0x000064000021f000 */
[----:B0-----:R-:W-:Y:S02]  /*0290*/  IMAD.MOV.U32 R2, RZ, RZ, RZ ;  /* 0x000000ffff027224 */ /* 0x001fe400078e00ff */
[----:B-1----:R-:W-:-:S04]  /*02a0*/  IMAD.MOV R6, RZ, RZ, -R3 ;  /* 0x000000ffff067224 */ /* 0x002fc800078e0a03 */
[----:B------:R-:W-:Y:S02]  /*02b0*/  IMAD R9, R6, R7, RZ ;  /* 0x0000000706097224 */ /* 0x000fe400078e02ff */
[----:B------:R-:W-:Y:S02]  /*02c0*/  IMAD.MOV.U32 R6, RZ, RZ, R8 ;  /* 0x000000ffff067224 */ /* 0x000fe400078e0008 */
[----:B------:R-:W-:-:S06]  /*02d0*/  IMAD.HI.U32 R3, R3, R9, R2 ;  /* 0x0000000903037227 */ /* 0x000fcc00078e0002 */
[----:B------:R-:W-:-:S04]  /*02e0*/  IMAD.HI.U32 R3, R3, R6, RZ ;  /* 0x0000000603037227 */ /* 0x000fc800078e00ff */
[----:B------:R-:W-:-:S05]  /*02f0*/  IMAD R0, R3, R0, R6 ;  /* 0x0000000003007224 */ /* 0x000fca00078e0206 */
[----:B------:R-:W-:-:S13]  /*0300*/  ISETP.GT.U32.AND P1, PT, R7, R0, PT ;  /* 0x000000000700720c */ /* 0x000fda0003f24070 */
[----:B------:R-:W-:Y:S02]  /*0310*/  @!P1 IMAD.IADD R0, R0, 0x1, -R7 ;  /* 0x0000000100009824 */ /* 0x000fe400078e0a07 */
[----:B------:R-:W-:Y:S01]  /*0320*/  @!P1 VIADD R3, R3, 0x1 ;  /* 0x0000000103039836 */ /* 0x000fe20000000000 */
[----:B------:R-:W-:Y:S02]  /*0330*/  ISETP.NE.AND P1, PT, R4, RZ, PT ;  /* 0x000000ff0400720c */ /* 0x000fe40003f25270 */
[----:B------:R-:W-:Y:S02]  /*0340*/  ISETP.GE.U32.AND P0, PT, R0, R7, PT ;  /* 0x000000070000720c */ /* 0x000fe40003f06070 */
[----:B------:R-:W-:-:S04]  /*0350*/  LOP3.LUT R0, R5, R4, RZ, 0x3c, !PT ;  /* 0x0000000405007212 */ /* 0x000fc800078e3cff */
[----:B------:R-:W-:Y:S01]  /*0360*/  ISETP.GE.AND P2, PT, R0, RZ, PT ;  /* 0x000000ff0000720c */ /* 0x000fe20003f46270 */
[----:B------:R-:W-:-:S06]  /*0370*/  VIADD R0, R78, 0x1f ;  /* 0x0000001f4e007836 */ /* 0x000fcc0000000000 */
[----:B------:R-:W-:-:S04]  /*0380*/  @P0 VIADD R3, R3, 0x1 ;  /* 0x0000000103030836 */ /* 0x000fc80000000000 */
[----:B------:R-:W-:Y:S01]  /*0390*/  IMAD.MOV.U32 R2, RZ, RZ, R3 ;  /* 0x000000ffff027224 */ /* 0x000fe200078e0003 */
[----:B------:R-:W-:-:S03]  /*03a0*/  SHF.R.S32.HI R3, RZ, 0x1f, R0 ;  /* 0x0000001fff037819 */ /* 0x000fc60000011400 */
[----:B------:R-:W-:Y:S01]  /*03b0*/  @!P2 IMAD.MOV R2, RZ, RZ, -R2 ;  /* 0x000000ffff02a224 */ /* 0x000fe200078e0a02 */
[----:B------:R-:W-:Y:S02]  /*03c0*/  @!P1 LOP3.LUT R2, RZ, R4, RZ, 0x33, !PT ;  /* 0x00000004ff029212 */ /* 0x000fe400078e33ff */
[----:B------:R-:W-:-:S03]  /*03d0*/  LEA.HI R3, R3, R0, RZ, 0x5 ;  /* 0x0000000003037211 */ /* 0x000fc600078f28ff */
[----:B------:R-:W-:Y:S02]  /*03e0*/  IMAD.SHL.U32 R6, R2, 0x8, RZ ;  /* 0x0000000802067824 */ /* 0x000fe400078e00ff */
[----:B------:R-:W-:-:S03]  /*03f0*/  IMAD.MOV R2, RZ, RZ, -R2 ;  /* 0x000000ffff027224 */ /* 0x000fc600078e0a02 */
[----:B------:R-:W-:Y:S01]  /*0400*/  LEA.HI.SX32 R3, R3, -R6, 0x1b ;  /* 0x8000000603037211 */ /* 0x000fe200078fdaff */
[----:B------:R-:W-:-:S03]  /*0410*/  IMAD R4, R4, R2, R5 ;  /* 0x0000000204047224 */ /* 0x000fc600078e0205 */
[----:B------:R-:W-:Y:S02]  /*0420*/  VIMNMX R11, PT, PT, R3, 0x8, PT ;  /* 0x00000008030b7848 */ /* 0x000fe40003fe0100 */
[----:B------:R-:W-:Y:S02]  /*0430*/  IABS R9, R4 ;  /* 0x0000000400097213 */ /* 0x000fe40000000000 */
[----:B------:R-:W-:-:S04]  /*0440*/  IABS R7, R11 ;  /* 0x0000000b00077213 */ /* 0x000fc80000000000 */
[----:B------:R-:W0:Y:S08]  /*0450*/  I2F.RP R0, R7 ;  /* 0x0000000700007306 */ /* 0x000e300000209400 */
[----:B0-----:R-:W0:Y:S02]  /*0460*/  MUFU.RCP R0, R0 ;  /* 0x0000000000007308 */ /* 0x001e240000001000 */
[----:B0-----:R-:W-:-:S06]  /*0470*/  VIADD R3, R0, 0xffffffe ;  /* 0x0ffffffe00037836 */ /* 0x001fcc0000000000 */
[----:B------:R-:W0:Y:S02]  /*0480*/  F2I.FTZ.U32.TRUNC.NTZ R3, R3 ;  /* 0x0000000300037305 */ /* 0x000e24000021f000 */
[----:B0-----:R-:W-:-:S04]  /*0490*/  IMAD.MOV R8, RZ, RZ, -R3 ;  /* 0x000000ffff087224 */ /* 0x001fc800078e0a03 */
[----:B------:R-:W-:Y:S01]  /*04a0*/  IMAD.MOV.U32 R2, RZ, RZ, R8 ;  /* 0x000000ffff027224 */ /* 0x000fe200078e0008 */
[----:B------:R-:W-:-:S03]  /*04b0*/  IABS R8, R11 ;  /* 0x0000000b00087213 */ /* 0x000fc60000000000 */
[----:B------:R-:W-:Y:S02]  /*04c0*/  IMAD R5, R2, R7, RZ ;  /* 0x0000000702057224 */ /* 0x000fe400078e02ff */
[----:B------:R-:W-:Y:S02]  /*04d0*/  IMAD.MOV.U32 R2, RZ, RZ, RZ ;  /* 0x000000ffff027224 */ /* 0x000fe400078e00ff */
[----:B------:R-:W-:Y:S02]  /*04e0*/  IMAD.MOV R0, RZ, RZ, -R8 ;  /* 0x000000ffff007224 */ /* 0x000fe400078e0a08 */
        /* <DEDUP_REMOVED lines=9> */
[----:B------:R-:W-:-:S07]  /*0580*/  ISETP.GE.AND P2, PT, R0, RZ, PT ;  /* 0x000000ff0000720c */ /* 0x000fce0003f46270 */
[----:B------:R-:W-:-:S06]  /*0590*/  @P0 VIADD R2, R2, 0x1 ;  /* 0x0000000102020836 */ /* 0x000fcc0000000000 */
[----:B------:R-:W-:Y:S01]  /*05a0*/  @!P2 IMAD.MOV R2, RZ, RZ, -R2 ;  /* 0x000000ffff02a224 */ /* 0x000fe200078e0a02 */
[----:B------:R-:W-:-:S05]  /*05b0*/  @!P1 LOP3.LUT R2, RZ, R11, RZ, 0x33, !PT ;  /* 0x0000000bff029212 */ /* 0x000fca00078e33ff */
[----:B------:R-:W-:Y:S02]  /*05c0*/  IMAD.SHL.U32 R247, R2, 0x80, RZ ;  /* 0x0000008002f77824 */ /* 0x000fe400078e00ff */
[----:B------:R-:W-:-:S03]  /*05d0*/  IMAD.MOV R0, RZ, RZ, -R2 ;  /* 0x000000ffff007224 */ /* 0x000fc600078e0a02 */
[----:B------:R-:W-:Y:S01]  /*05e0*/  LOP3.LUT R16, R247, 0x2, R246, 0xfe, !PT ;  /* 0x00000002f7107812 */ /* 0x000fe200078efef6 */
[----:B------:R-:W-:Y:S01]  /*05f0*/  IMAD R0, R11, R0, R4 ;  /* 0x000000000b007224 */ /* 0x000fe200078e0204 */
[C-C-:B------:R-:W-:Y:S02]  /*0600*/  LOP3.LUT R18, R247.reuse, 0x4, R246.reuse, 0xfe, !PT ;  /* 0x00000004f7127812 */ /* 0x140fe400078efef6 */
[C-C-:B------:R-:W-:Y:S01]  /*0610*/  LOP3.LUT R20, R247.reuse, 0x6, R246.reuse, 0xfe, !PT ;  /* 0x00000006f7147812 */ /* 0x140fe200078efef6 */
[----:B------:R0:W-:Y:S01]  /*0620*/  STL [R1+0x20], R16 ;  /* 0x0000201001007387 */ /* 0x0001e20000100800 */
[C---:B------:R-:W-:Y:S01]  /*0630*/  LOP3.LUT R22, R247.reuse, 0x8, R246, 0xfe, !PT ;  /* 0x00000008f7167812 */ /* 0x040fe200078efef6 */
[----:B------:R-:W-:Y:S01]  /*0640*/  IMAD.IADD R3, R6, 0x1, R0 ;  /* 0x0000000106037824 */ /* 0x000fe200078e0200 */
[C---:B------:R-:W-:Y:S01]  /*0650*/  LOP3.LUT R24, R247.reuse, 0xa, R246, 0xfe, !PT ;  /* 0x0000000af7187812 */ /* 0x040fe200078efef6 */
[----:B------:R0:W-:Y:S01]  /*0660*/  STL [R1+0x1c], R18 ;  /* 0x00001c1201007387 */ /* 0x0001e20000100800 */
[----:B------:R-:W-:Y:S01]  /*0670*/  LOP3.LUT R169, R247, R246, RZ, 0xfc, !PT ;  /* 0x000000f6f7a97212 */ /* 0x000fe200078efcff */
[----:B------:R-:W-:Y:S01]  /*0680*/  IMAD R14, R3, 0x20, R172 ;  /* 0x00000020030e7824 */ /* 0x000fe200078e02ac */
[C-C-:B------:R-:W-:Y:S01]  /*0690*/  LOP3.LUT R26, R247.reuse, 0xc, R246.reuse, 0xfe, !PT ;  /* 0x0000000cf71a7812 */ /* 0x140fe200078efef6 */
[----:B------:R0:W-:Y:S01]  /*06a0*/  STL [R1+0x18], R20 ;  /* 0x0000181401007387 */ /* 0x0001e20000100800 */
[----:B------:R-:W-:-:S02]  /*06b0*/  LOP3.LUT R28, R247, 0xe, R246, 0xfe, !PT ;  /* 0x0000000ef71c7812 */ /* 0x000fc400078efef6 */
[C-C-:B------:R-:W-:Y:S01]  /*06c0*/  LOP3.LUT R30, R247.reuse, 0x10, R246.reuse, 0xfe, !PT ;  /* 0x00000010f71e7812 */ /* 0x140fe200078efef6 */
[----:B------:R0:W-:Y:S01]  /*06d0*/  STL [R1+0x14], R22 ;  /* 0x0000141601007387 */ /* 0x0001e20000100800 */
[----:B------:R-:W-:Y:S02]  /*06e0*/  LOP3.LUT R32, R247, 0x12, R246, 0xfe, !PT ;  /* 0x00000012f7207812 */ /* 0x000fe400078efef6 */
[C---:B------:R-:W-:Y:S01]  /*06f0*/  LOP3.LUT R34, R169.reuse, 0x20, RZ, 0xfc, !PT ;  /* 0x00000020a9227812 */ /* 0x040fe200078efcff */
[----:B------:R0:W-:Y:S01]  /*0700*/  STL [R1+0x10], R24 ;  /* 0x0000101801007387 */ /* 0x0001e20000100800 */
[C---:B------:R-:W-:Y:S02]  /*0710*/  LOP3.LUT R38, R169.reuse, 0x22, RZ, 0xfc, !PT ;  /* 0x00000022a9267812 */ /* 0x040fe400078efcff */
[C---:B------:R-:W-:Y:S01]  /*0720*/  LOP3.LUT R48, R169.reuse, 0x24, RZ, 0xfc, !PT ;  /* 0x00000024a9307812 */ /* 0x040fe200078efcff */
[----:B------:R0:W-:Y:S01]  /*0730*/  STL [R1+0xc], R26 ;  /* 0x00000c1a01007387 */ /* 0x0001e20000100800 */
[----:B------:R-:W-:-:S02]  /*0740*/  LOP3.LUT R50, R169, 0x26, RZ, 0xfc, !PT ;  /* 0x00000026a9327812 */ /* 0x000fc400078efcff */
[C---:B------:R-:W-:Y:S01]  /*0750*/  LOP3.LUT R52, R169.reuse, 0x28, RZ, 0xfc, !PT ;  /* 0x00000028a9347812 */ /* 0x040fe200078efcff */
[----:B------:R0:W-:Y:S01]  /*0760*/  STL [R1+0x8], R28 ;  /* 0x0000081c01007387 */ /* 0x0001e20000100800 */
[C---:B------:R-:W-:Y:S02]  /*0770*/  LOP3.LUT R54, R169.reuse, 0x2a, RZ, 0xfc, !PT ;  /* 0x0000002aa9367812 */ /* 0x040fe400078efcff */
[C---:B------:R-:W-:Y:S01]  /*0780*/  LOP3.LUT R64, R169.reuse, 0x2c, RZ, 0xfc, !PT ;  /* 0x0000002ca9407812 */ /* 0x040fe200078efcff */
[----:B------:R0:W-:Y:S01]  /*0790*/  STL [R1+0x4], R30 ;  /* 0x0000041e01007387 */ /* 0x0001e20000100800 */
[C---:B------:R-:W-:Y:S02]  /*07a0*/  LOP3.LUT R66, R169.reuse, 0x2e, RZ, 0xfc, !PT ;  /* 0x0000002ea9427812 */ /* 0x040fe400078efcff */
[C---:B------:R-:W-:Y:S01]  /*07b0*/  LOP3.LUT R68, R169.reuse, 0x30, RZ, 0xfc, !PT ;  /* 0x00000030a9447812 */ /* 0x040fe200078efcff */
[----:B------:R0:W-:Y:S01]  /*07c0*/  STL [R1], R32 ;  /* 0x0000002001007387 */ /* 0x0001e20000100800 */
        /* <DEDUP_REMOVED lines=57> */
[----:B------:R-:W-:Y:S02]  /*0b60*/  LOP3.LUT R148, R169, 0x7e, RZ, 0xfc, !PT ;  /* 0x0000007ea9947812 */ /* 0x000fe400078efcff */
[C-C-:B------:R-:W-:Y:S01]  /*0b70*/  LOP3.LUT R252, R247.reuse, 0x14, R246.reuse, 0xfe, !PT ;  /* 0x00000014f7fc7812 */ /* 0x140fe200078efef6 */
[----:B------:R0:W-:Y:S01]  /*0b80*/  STL [R1+0x98], R98 ;  /* 0x0000986201007387 */ /* 0x0001e20000100800 */
[C-C-:B------:R-:W-:Y:S02]  /*0b90*/  LOP3.LUT R251, R247.reuse, 0x16, R246.reuse, 0xfe, !PT ;  /* 0x00000016f7fb7812 */ /* 0x140fe400078efef6 */
[C-C-:B------:R-:W-:Y:S01]  /*0ba0*/  LOP3.LUT R250, R247.reuse, 0x18, R246.reuse, 0xfe, !PT ;  /* 0x00000018f7fa7812 */ /* 0x140fe200078efef6 */
[----:B------:R0:W-:Y:S01]  /*0bb0*/  STL [R1+0x94], R100 ;  /* 0x0000946401007387 */ /* 0x0001e20000100800 */
[----:B------:R-:W-:-:S02]  /*0bc0*/  LOP3.LUT R249, R247, 0x1a, R246, 0xfe, !PT ;  /* 0x0000001af7f97812 */ /* 0x000fc400078efef6 */
[C-C-:B------:R-:W-:Y:S01]  /*0bd0*/  LOP3.LUT R248, R247.reuse, 0x1c, R246.reuse, 0xfe, !PT ;  /* 0x0000001cf7f87812 */ /* 0x140fe200078efef6 */
[----:B------:R0:W-:Y:S01]  /*0be0*/  STL [R1+0x90], R102 ;  /* 0x0000906601007387 */ /* 0x0001e20000100800 */
[----:B------:R-:W-:-:S03]  /*0bf0*/  LOP3.LUT R247, R247, 0x1e, R246, 0xfe, !PT ;  /* 0x0000001ef7f77812 */ /* 0x000fc600078efef6 */
[----:B------:R0:W-:Y:S04]  /*0c00*/  STL [R1+0x8c], R104 ;  /* 0x00008c6801007387 */ /* 0x0001e80000100800 */
        /* <DEDUP_REMOVED lines=25> */
[----:B------:R0:W-:Y:S01]  /*0da0*/  STL [R1+0x24], R14 ;  /* 0x0000240e01007387 */ /* 0x0001e20000100800 */
[----:B----4-:R-:W-:Y:S05]  /*0db0*/  BRA.U UP0, `(.L_x_0) ;  /* 0x0000000100547547 */ /* 0x010fea000b800000 */
[C---:B------:R-:W-:Y:S01]  /*0dc0*/  IMAD.SHL.U32 R2, R36.reuse, 0x40, RZ ;  /* 0x0000004024027824 */ /* 0x040fe200078e00ff */
[----:B------:R-:W-:Y:S01]  /*0dd0*/  CS2R R44, SRZ ;  /* 0x00000000002c7805 */ /* 0x000fe2000001ff00 */
[----:B------:R-:W-:Y:S01]  /*0de0*/  IMAD.SHL.U32 R0, R36, 0x8, RZ ;  /* 0x0000000824007824 */ /* 0x000fe200078e00ff */
[----:B------:R-:W-:Y:S02]  /*0df0*/  CS2R R46, SRZ ;  /* 0x00000000002e7805 */ /* 0x000fe4000001ff00 */
[----:B------:R-:W-:Y:S01]  /*0e00*/  CS2R R40, SRZ ;  /* 0x0000000000287805 */ /* 0x000fe2000001ff00 */
[----:B------:R1:W-:Y:S01]  /*0e10*/  STL [R1+0xec], R2 ;  /* 0x0000ec0201007387 */ /* 0x0003e20000100800 */
[----:B------:R-:W-:Y:S02]  /*0e20*/  CS2R R42, SRZ ;  /* 0x00000000002a7805 */ /* 0x000fe4000001ff00 */
[----:B------:R-:W-:Y:S02]  /*0e30*/  CS2R R116, SRZ ;  /* 0x0000000000747805 */ /* 0x000fe4000001ff00 */
[----:B------:R-:W-:Y:S01]  /*0e40*/  CS2R R118, SRZ ;  /* 0x0000000000767805 */ /* 0x000fe2000001ff00 */
[----:B------:R1:W-:Y:S01]  /*0e50*/  STL [R1+0xe8], R0 ;  /* 0x0000e80001007387 */ /* 0x0003e20000100800 */
[----:B------:R-:W-:-:S02]  /*0e60*/  CS2R R112, SRZ ;  /* 0x0000000000707805 */ /* 0x000fc4000001ff00 */
[----:B------:R-:W-:Y:S02]  /*0e70*/  CS2R R114, SRZ ;  /* 0x0000000000727805 */ /* 0x000fe4000001ff00 */
[----:B------:R-:W-:Y:S02]  /*0e80*/  CS2R R84, SRZ ;  /* 0x0000000000547805 */ /* 0x000fe4000001ff00 */
[----:B------:R-:W-:Y:S02]  /*0e90*/  CS2R R86, SRZ ;  /* 0x0000000000567805 */ /* 0x000fe4000001ff00 */
[----:B------:R-:W-:Y:S02]  /*0ea0*/  CS2R R56, SRZ ;  /* 0x0000000000387805 */ /* 0x000fe4000001ff00 */
[----:B------:R-:W-:Y:S02]  /*0eb0*/  CS2R R58, SRZ ;  /* 0x00000000003a7805 */ /* 0x000fe4000001ff00 */
[----:B------:R-:W-:-:S02]  /*0ec0*/  CS2R R76, SRZ ;  /* 0x00000000004c7805 */ /* 0x000fc4000001ff00 */
[----:B------:R-:W-:Y:S02]  /*0ed0*/  CS2R R78, SRZ ;  /* 0x00000000004e7805 */ /* 0x000fe4000001ff00 */
[----:B------:R-:W-:Y:S02]  /*0ee0*/  CS2R R60, SRZ ;  /* 0x00000000003c7805 */ /* 0x000fe4000001ff00 */
[----:B------:R-:W-:Y:S01]  /*0ef0*/  CS2R R62, SRZ ;  /* 0x00000000003e7805 */ /* 0x000fe2000001ff00 */
[----:B-1----:R-:W-:Y:S06]  /*0f00*/  BRA `(.L_x_1) ;  /* 0x0000007400207947 */ /* 0x002fec0003800000 */
.L_x_0:
[----:B------:R-:W-:Y:S01]  /*0f10*/  IABS R0, R79 ;  /* 0x0000004f00007213 */ /* 0x000fe20000000000 */
[----:B------:R-:W1:Y:S01]  /*0f20*/  LDCU UR5, c[0x0][0x3b0] ;  /* 0x00007600ff0577ac */ /* 0x000e620008000800 */
[----:B------:R-:W-:Y:S02]  /*0f30*/  IABS R2, R78 ;  /* 0x0000004e00027213 */ /* 0x000fe40000000000 */
[----:B------:R-:W2:Y:S01]  /*0f40*/  I2F.RP R3, R0 ;  /* 0x0000000000037306 */ /* 0x000ea20000209400 */
[----:B------:R-:W-:Y:S01]  /*0f50*/  IABS R10, R147 ;  /* 0x00000093000a7213 */ /* 0x000fe20000000000 */
[----:B------:R-:W3:Y:S01]  /*0f60*/  LDCU.128 UR12, c[0x0][0x380] ;  /* 0x00007000ff0c77ac */ /* 0x000ee20008000c00 */
[----:B------:R-:W-:Y:S02]  /*0f70*/  IABS R19, R141 ;  /* 0x0000008d00137213 */ /* 0x000fe40000000000 */
[----:B------:R-:W-:Y:S01]  /*0f80*/  IABS R23, R139 ;  /* 0x0000008b00177213 */ /* 0x000fe20000000000 */
[----:B------:R-:W4:Y:S01]  /*0f90*/  LDCU UR6, c[0x0][0x3a4] ;  /* 0x00007480ff0677ac */ /* 0x000f220008000800 */
[----:B------:R-:W-:Y:S01]  /*0fa0*/  IABS R29, R136 ;  /* 0x00000088001d7213 */ /* 0x000fe20000000000 */
[----:B------:R-:W5:Y:S01]  /*0fb0*/  I2F.RP R8, R2 ;  /* 0x0000000200087306 */ /* 0x000f620000209400 */
[----:B------:R-:W-:-:S02]  /*0fc0*/  IABS R33, R134 ;  /* 0x0000008600217213 */ /* 0x000fc40000000000 */
[----:B------:R-:W-:Y:S02]  /*0fd0*/  IABS R11, R146 ;  /* 0x00000092000b7213 */ /* 0x000fe40000000000 */
[----:B------:R-:W-:Y:S02]  /*0fe0*/  IABS R39, R128 ;  /* 0x0000008000277213 */ /* 0x000fe40000000000 */
[----:B------:R-:W-:Y:S01]  /*0ff0*/  IABS R12, R145 ;  /* 0x00000091000c7213 */ /* 0x000fe20000000000 */
[----:B--2---:R-:W2:Y:S01]  /*1000*/  MUFU.RCP R3, R3 ;  /* 0x0000000300037308 */ /* 0x004ea20000001000 */
[----:B------:R-:W-:Y:S02]  /*1010*/  IABS R43, R124 ;  /* 0x0000007c002b7213 */ /* 0x000fe40000000000 */
[----:B------:R-:W-:Y:S02]  /*1020*/  IABS R17, R142 ;  /* 0x0000008e00117213 */ /* 0x000fe40000000000 */
[----:B------:R-:W-:-:S02]  /*1030*/  IABS R49, R110 ;  /* 0x0000006e00317213 */ /* 0x000fc40000000000 */
[----:B------:R-:W-:Y:S01]  /*1040*/  IABS R21, R140 ;  /* 0x0000008c00157213 */ /* 0x000fe20000000000 */
[----:B-----5:R-:W5:Y:S01]  /*1050*/  MUFU.RCP R8, R8 ;  /* 0x0000000800087308 */ /* 0x020f620000001000 */
[----:B------:R-:W-:Y:S02]  /*1060*/  IABS R27, R137 ;  /* 0x00000089001b7213 */ /* 0x000fe40000000000 */
[----:B------:R-:W-:Y:S02]  /*1070*/  IABS R53, R106 ;  /* 0x0000006a00357213 */ /* 0x000fe40000000000 */
[----:B------:R-:W-:Y:S02]  /*1080*/  IABS R31, R135 ;  /* 0x00000087001f7213 */ /* 0x000fe40000000000 */
[----:B------:R-:W-:Y:S01]  /*1090*/  IABS R59, R100 ;  /* 0x00000064003b7213 */ /* 0x000fe20000000000 */
[----:B--2---:R-:W-:Y:S01]  /*10a0*/  VIADD R4, R3, 0xffffffe ;  /* 0x0ffffffe03047836 */ /* 0x004fe20000000000 */
[----:B------:R-:W-:-:S02]  /*10b0*/  IABS R37, R130 ;  /* 0x0000008200257213 */ /* 0x000fc40000000000 */
[----:B------:R-:W-:Y:S01]  /*10c0*/  IABS R63, R96 ;  /* 0x00000060003f7213 */ /* 0x000fe20000000000 */
[----:B------:R2:W0:Y:S01]  /*10d0*/  F2I.FTZ.U32.TRUNC.NTZ R5, R4 ;  /* 0x0000000400057305 */ /* 0x000422000021f000 */
[----:B------:R-:W-:Y:S02]  /*10e0*/  IABS R41, R126 ;  /* 0x0000007e00297213 */ /* 0x000fe40000000000 */
[----:B------:R-:W-:Y:S01]  /*10f0*/  IABS R69, R90 ;  /* 0x0000005a00457213 */ /* 0x000fe20000000000 */
[----:B-----5:R-:W-:Y:S01]  /*1100*/  VIADD R6, R8, 0xffffffe ;  /* 0x0ffffffe08067836 */ /* 0x020fe20000000000 */
[----:B------:R-:W-:Y:S02]  /*1110*/  IABS R8, R148 ;  /* 0x0000009400087213 */ /* 0x000fe40000000000 */
[----:B------:R-:W-:Y:S01]  /*1120*/  IABS R47, R120 ;  /* 0x00000078002f7213 */ /* 0x000fe20000000000 */
[----:B------:R5:W1:Y:S01]  /*1130*/  F2I.FTZ.U32.TRUNC.NTZ R7, R6 ;  /* 0x0000000600077305 */ /* 0x000a62000021f000 */
[----:B--2---:R-:W-:Y:S01]  /*1140*/  IMAD.MOV.U32 R4, RZ, RZ, RZ ;  /* 0x000000ffff047224 */ /* 0x004fe200078e00ff */
[----:B------:R-:W-:-:S02]  /*1150*/  IABS R73, R82 ;  /* 0x0000005200497213 */ /* 0x000fc40000000000 */
[----:B------:R-:W-:Y:S02]  /*1160*/  IABS R51, R108 ;  /* 0x0000006c00337213 */ /* 0x000fe40000000000 */
[----:B------:R-:W-:Y:S01]  /*1170*/  IABS R57, R102 ;  /* 0x0000006600397213 */ /* 0x000fe20000000000 */
[--C-:B0-----:R-:W-:Y:S01]  /*1180*/  IMAD.MOV R9, RZ, RZ, -R5.reuse ;  /* 0x000000ffff097224 */ /* 0x101fe200078e0a05 */
[----:B------:R-:W-:Y:S01]  /*1190*/  IABS R81, R72 ;  /* 0x0000004800517213 */ /* 0x000fe20000000000 */
[----:B-----5:R-:W-:Y:S01]  /*11a0*/  IMAD.MOV.U32 R6, RZ, RZ, RZ ;  /* 0x000000ffff067224 */ /* 0x020fe200078e00ff */
[----:B------:R-:W-:Y:S01]  /*11b0*/  IABS R61, R98 ;  /* 0x00000062003d7213 */ /* 0x000fe20000000000 */
[----:B------:R-:W-:Y:S01]  /*11c0*/  IMAD R9, R9, R0, RZ ;  /* 0x0000000009097224 */ /* 0x000fe200078e02ff */
[----:B------:R-:W-:Y:S02]  /*11d0*/  IABS R85, R68 ;  /* 0x0000004400557213 */ /* 0x000fe40000000000 */
[----:B------:R-:W-:Y:S01]  /*11e0*/  IABS R67, R92 ;  /* 0x0000005c00437213 */ /* 0x000fe20000000000 */
[----:B------:R-:W-:Y:S01]  /*11f0*/  IMAD.HI.U32 R3, R5, R9, R4 ;  /* 0x0000000905037227 */ /* 0x000fe200078e0004 */
[----:B------:R-:W-:-:S02]  /*1200*/  IABS R91, R54 ;  /* 0x00000036005b7213 */ /* 0x000fc40000000000 */
[----:B------:R-:W-:Y:S01]  /*1210*/  IABS R71, R88 ;  /* 0x0000005800477213 */ /* 0x000fe20000000000 */
[----:B-1----:R-:W-:Y:S01]  /*1220*/  IMAD.MOV R13, RZ, RZ, -R7 ;  /* 0x000000ffff0d7224 */ /* 0x002fe200078e0a07 */
[----:B------:R-:W-:Y:S01]  /*1230*/  IABS R77, R74 ;  /* 0x0000004a004d7213 */ /* 0x000fe20000000000 */
[----:B------:R-:W-:Y:S01]  /*1240*/  IMAD.HI.U32 R4, R3, R8, RZ ;  /* 0x0000000803047227 */ /* 0x000fe200078e00ff */
[----:B------:R-:W-:Y:S02]  /*1250*/  IABS R95, R50 ;  /* 0x00000032005f7213 */ /* 0x000fe40000000000 */
[----:B------:R-:W-:Y:S01]  /*1260*/  IABS R83, R70 ;  /* 0x0000004600537213 */ /* 0x000fe20000000000 */
[----:B------:R-:W-:Y:S01]  /*1270*/  IMAD R13, R13, R2, RZ ;  /* 0x000000020d0d7224 */ /* 0x000fe200078e02ff */
[----:B------:R-:W-:Y:S01]  /*1280*/  IABS R101, R34 ;  /* 0x0000002200657213 */ /* 0x000fe20000000000 */
[----:B------:R-:W-:Y:S01]  /*1290*/  IMAD.MOV R9, RZ, RZ, -R4 ;  /* 0x000000ffff097224 */ /* 0x000fe200078e0a04 */
[----:B------:R-:W-:Y:S01]  /*12a0*/  IABS R89, R64 ;  /* 0x0000004000597213 */ /* 0x000fe20000000000 */
[----:B------:R-:W-:Y:S01]  /*12b0*/  IMAD.HI.U32 R5, R3, R10, RZ ;  /* 0x0000000a03057227 */ /* 0x000fe200078e00ff */
[----:B------:R-:W-:-:S02]  /*12c0*/  IABS R105, R248 ;  /* 0x000000f800697213 */ /* 0x000fc40000000000 */
[----:B------:R-:W-:Y:S01]  /*12d0*/  IABS R93, R52 ;  /* 0x00000034005d7213 */ /* 0x000fe20000000000 */
[----:B------:R-:W-:Y:S01]  /*12e0*/  IMAD.HI.U32 R4, R7, R13, R6 ;  /* 0x0000000d07047227 */ /* 0x000fe200078e0006 */
[----:B------:R-:W-:Y:S02]  /*12f0*/  IABS R13, R144 ;  /* 0x00000090000d7213 */ /* 0x000fe40000000000 */
[----:B------:R-:W-:Y:S01]  /*1300*/  IABS R99, R38 ;  /* 0x0000002600637213 */ /* 0x000fe20000000000 */
[----:B------:R-:W-:Y:S01]  /*1310*/  IMAD.MOV R7, RZ, RZ, -R5 ;  /* 0x000000ffff077224 */ /* 0x000fe200078e0a05 */
[----:B------:R-:W-:Y:S01]  /*1320*/  IABS R111, R251 ;  /* 0x000000fb006f7213 */ /* 0x000fe20000000000 */
[----:B------:R-:W-:Y:S01]  /*1330*/  IMAD R5, R0, R9, R8 ;  /* 0x0000000900057224 */ /* 0x000fe200078e0208 */
[----:B------:R-:W-:Y:S01]  /*1340*/  IABS R103, R247 ;  /* 0x000000f700677213 */ /* 0x000fe20000000000 */
[----:B------:R-:W-:Y:S01]  /*1350*/  IMAD.HI.U32 R8, R3, R13, RZ ;  /* 0x0000000d03087227 */ /* 0x000fe200078e00ff */
[----:B------:R-:W-:-:S02]  /*1360*/  IABS R115, R32 ;  /* 0x0000002000737213 */ /* 0x000fc40000000000 */
[----:B------:R-:W-:Y:S01]  /*1370*/  IABS R109, R250 ;  /* 0x000000fa006d7213 */ /* 0x000fe20000000000 */
[----:B------:R-:W-:Y:S01]  /*1380*/  IMAD.MOV R8, RZ, RZ, -R8 ;  /* 0x000000ffff087224 */ /* 0x000fe200078e0a08 */
[----:B------:R-:W-:Y:S01]  /*1390*/  IABS R121, R26 ;  /* 0x0000001a00797213 */ /* 0x000fe20000000000 */
[C---:B------:R-:W-:Y:S01]  /*13a0*/  IMAD.HI.U32 R6, R3.reuse, R11, RZ ;  /* 0x0000000b03067227 */ /* 0x040fe200078e00ff */
[----:B------:R-:W-:Y:S02]  /*13b0*/  IABS R113, R252 ;  /* 0x000000fc00717213 */ /* 0x000fe40000000000 */
[----:B------:R-:W-:Y:S01]  /*13c0*/  IABS R131, R169 ;  /* 0x000000a900837213 */ /* 0x000fe20000000000 */
[C---:B------:R-:W-:Y:S01]  /*13d0*/  IMAD R13, R0.reuse, R8, R13 ;  /* 0x00000008000d7224 */ /* 0x040fe200078e020d */
[----:B------:R-:W-:Y:S01]  /*13e0*/  IABS R15, R143 ;  /* 0x0000008f000f7213 */ /* 0x000fe20000000000 */
[----:B------:R-:W-:Y:S01]  /*13f0*/  IMAD.HI.U32 R8, R3, R19, RZ ;  /* 0x0000001303087227 */ /* 0x000fe200078e00ff */
[----:B------:R-:W-:-:S02]  /*1400*/  ISETP.GT.U32.AND P2, PT, R0, R5, PT ;  /* 0x000000050000720c */ /* 0x000fc40003f44070 */
[C---:B------:R-:W-:Y:S01]  /*1410*/  ISETP.GT.U32.AND P0, PT, R0.reuse, R13, PT ;  /* 0x0000000d0000720c */ /* 0x040fe20003f04070 */
[----:B------:R-:W-:Y:S01]  /*1420*/  IMAD.MOV R8, RZ, RZ, -R8 ;  /* 0x000000ffff087224 */ /* 0x000fe200078e0a08 */
[----:B------:R-:W-:Y:S01]  /*1430*/  IABS R25, R138 ;  /* 0x0000008a00197213 */ /* 0x000fe20000000000 */
[----:B------:R-:W-:Y:S01]  /*1440*/  IMAD.MOV R6, RZ, RZ, -R6 ;  /* 0x000000ffff067224 */ /* 0x000fe200078e0a06 */
[----:B------:R-:W-:Y:S01]  /*1450*/  IABS R35, R132 ;  /* 0x0000008400237213 */ /* 0x000fe20000000000 */
[C---:B------:R-:W-:Y:S01]  /*1460*/  IMAD R19, R0.reuse, R8, R19 ;  /* 0x0000000800137224 */ /* 0x040fe200078e0213 */
[----:B------:R-:W-:Y:S01]  /*1470*/  IABS R45, R122 ;  /* 0x0000007a002d7213 */ /* 0x000fe20000000000 */
[C---:B------:R-:W-:Y:S01]  /*1480*/  IMAD.HI.U32 R8, R3.reuse, R23, RZ ;  /* 0x0000001703087227 */ /* 0x040fe200078e00ff */
[----:B------:R-:W-:Y:S02]  /*1490*/  IABS R55, R104 ;  /* 0x0000006800377213 */ /* 0x000fe40000000000 */
[----:B------:R-:W-:Y:S01]  /*14a0*/  IABS R65, R94 ;  /* 0x0000005e00417213 */ /* 0x000fe20000000000 */
[----:B------:R-:W-:Y:S01]  /*14b0*/  IMAD.MOV R8, RZ, RZ, -R8 ;  /* 0x000000ffff087224 */ /* 0x000fe200078e0a08 */
[----:B------:R-:W-:Y:S01]  /*14c0*/  IABS R75, R80 ;  /* 0x00000050004b7213 */ /* 0x000fe20000000000 */
[C---:B------:R-:W-:Y:S01]  /*14d0*/  IMAD R9, R0.reuse, R6, R11 ;  /* 0x0000000600097224 */ /* 0x040fe200078e020b */
[----:B------:R-:W-:Y:S01]  /*14e0*/  IABS R87, R66 ;  /* 0x0000004200577213 */ /* 0x000fe20000000000 */
[C---:B------:R-:W-:Y:S01]  /*14f0*/  IMAD R23, R0.reuse, R8, R23 ;  /* 0x0000000800177224 */ /* 0x040fe200078e0217 */
[----:B------:R-:W-:Y:S01]  /*1500*/  IABS R97, R48 ;  /* 0x0000003000617213 */ /* 0x000fe20000000000 */
[----:B------:R-:W-:Y:S01]  /*1510*/  IMAD.HI.U32 R8, R3, R29, RZ ;  /* 0x0000001d03087227 */ /* 0x000fe200078e00ff */
[----:B------:R-:W-:-:S02]  /*1520*/  ISETP.GT.U32.AND P5, PT, R0, R9, PT ;  /* 0x000000090000720c */ /* 0x000fc40003fa4070 */
[----:B------:R-:W-:Y:S01]  /*1530*/  IABS R107, R249 ;  /* 0x000000f9006b7213 */ /* 0x000fe20000000000 */
[----:B------:R-:W-:Y:S01]  /*1540*/  IMAD.MOV R8, RZ, RZ, -R8 ;  /* 0x000000ffff087224 */ /* 0x000fe200078e0a08 */
[----:B------:R-:W-:Y:S01]  /*1550*/  IABS R119, R28 ;  /* 0x0000001c00777213 */ /* 0x000fe20000000000 */
[C---:B------:R-:W-:Y:S01]  /*1560*/  IMAD.HI.U32 R6, R3.reuse, R12, RZ ;  /* 0x0000000c03067227 */ /* 0x040fe200078e00ff */
[----:B------:R-:W-:Y:S02]  /*1570*/  IABS R117, R30 ;  /* 0x0000001e00757213 */ /* 0x000fe40000000000 */
        /* <DEDUP_REMOVED lines=8> */
[----:B------:R-:W-:Y:S02]  /*1600*/  IMAD.MOV R11, RZ, RZ, -R6 ;  /* 0x000000ffff0b7224 */ /* 0x000fe400078e0a06 */
[----:B------:R-:W-:Y:S02]  /*1610*/  IMAD R33, R0, R8, R33 ;  /* 0x0000000800217224 */ /* 0x000fe400078e0221 */
[----:B------:R-:W-:-:S04]  /*1620*/  IMAD.HI.U32 R8, R3, R39, RZ ;  /* 0x0000002703087227 */ /* 0x000fc800078e00ff */
[----:B------:R-:W-:Y:S02]  /*1630*/  IMAD.MOV R8, RZ, RZ, -R8 ;  /* 0x000000ffff087224 */ /* 0x000fe400078e0a08 */
[----:B------:R-:W-:-:S04]  /*1640*/  IMAD.HI.U32 R6, R3, R17, RZ ;  /* 0x0000001103067227 */ /* 0x000fc800078e00ff */
[----:B------:R-:W-:Y:S02]  /*1650*/  IMAD R39, R0, R8, R39 ;  /* 0x0000000800277224 */ /* 0x000fe400078e0227 */
[----:B------:R-:W-:-:S04]  /*1660*/  IMAD.HI.U32 R8, R3, R43, RZ ;  /* 0x0000002b03087227 */ /* 0x000fc800078e00ff */
[----:B------:R-:W-:Y:S02]  /*1670*/  IMAD.MOV R8, RZ, RZ, -R8 ;  /* 0x000000ffff087224 */ /* 0x000fe400078e0a08 */
[----:B------:R-:W-:Y:S02]  /*1680*/  IMAD.MOV R6, RZ, RZ, -R6 ;  /* 0x000000ffff067224 */ /* 0x000fe400078e0a06 */
[----:B------:R-:W-:Y:S02]  /*1690*/  IMAD R43, R0, R8, R43 ;  /* 0x00000008002b7224 */ /* 0x000fe400078e022b */
[----:B------:R-:W-:-:S04]  /*16a0*/  IMAD.HI.U32 R8, R3, R49, RZ ;  /* 0x0000003103087227 */ /* 0x000fc800078e00ff */
[----:B------:R-:W-:Y:S02]  /*16b0*/  IMAD R17, R0, R6, R17 ;  /* 0x0000000600117224 */ /* 0x000fe400078e0211 */
[----:B------:R-:W-:-:S04]  /*16c0*/  IMAD.HI.U32 R6, R3, R21, RZ ;  /* 0x0000001503067227 */ /* 0x000fc800078e00ff */
[----:B------:R-:W-:Y:S02]  /*16d0*/  IMAD.MOV R8, RZ, RZ, -R8 ;  /* 0x000000ffff087224 */ /* 0x000fe400078e0a08 */
[C---:B------:R-:W-:Y:S02]  /*16e0*/  IMAD R11, R0.reuse, R11, R12 ;  /* 0x0000000b000b7224 */ /* 0x040fe400078e020c */
[----:B------:R-:W-:Y:S02]  /*16f0*/  IMAD.MOV R12, RZ, RZ, -R6 ;  /* 0x000000ffff0c7224 */ /* 0x000fe400078e0a06 */
[C---:B------:R-:W-:Y:S01]  /*1700*/  IMAD R49, R0.reuse, R8, R49 ;  /* 0x0000000800317224 */ /* 0x040fe200078e0231 */
[----:B------:R-:W-:Y:S01]  /*1710*/  ISETP.GT.U32.AND P4, PT, R0, R11, PT ;  /* 0x0000000b0000720c */ /* 0x000fe20003f84070 */
[----:B------:R-:W-:-:S04]  /*1720*/  IMAD.HI.U32 R6, R3, R27, RZ ;  /* 0x0000001b03067227 */ /* 0x000fc800078e00ff */
[----:B------:R-:W-:-:S04]  /*1730*/  IMAD.HI.U32 R8, R3, R53, RZ ;  /* 0x0000003503087227 */ /* 0x000fc800078e00ff */
[----:B------:R-:W-:Y:S02]  /*1740*/  IMAD.MOV R6, RZ, RZ, -R6 ;  /* 0x000000ffff067224 */ /* 0x000fe400078e0a06 */
[----:B------:R-:W-:Y:S02]  /*1750*/  IMAD.MOV R8, RZ, RZ, -R8 ;  /* 0x000000ffff087224 */ /* 0x000fe400078e0a08 */
[C---:B------:R-:W-:Y:S02]  /*1760*/  IMAD R27, R0.reuse, R6, R27 ;  /* 0x00000006001b7224 */ /* 0x040fe400078e021b */
[----:B------:R-:W-:Y:S02]  /*1770*/  IMAD R53, R0, R8, R53 ;  /* 0x0000000800357224 */ /* 0x000fe400078e0235 */
[----:B------:R-:W-:-:S04]  /*1780*/  IMAD.HI.U32 R6, R3, R31, RZ ;  /* 0x0000001f03067227 */ /* 0x000fc800078e00ff */
[----:B------:R-:W-:-:S04]  /*1790*/  IMAD.HI.U32 R8, R3, R59, RZ ;  /* 0x0000003b03087227 */ /* 0x000fc800078e00ff */
[----:B------:R-:W-:Y:S02]  /*17a0*/  IMAD R21, R0, R12, R21 ;  /* 0x0000000c00157224 */ /* 0x000fe400078e0215 */
[----:B------:R-:W-:Y:S02]  /*17b0*/  IMAD.MOV R12, RZ, RZ, -R6 ;  /* 0x000000ffff0c7224 */ /* 0x000fe400078e0a06 */
[----:B------:R-:W-:Y:S02]  /*17c0*/  IMAD.MOV R8, RZ, RZ, -R8 ;  /* 0x000000ffff087224 */ /* 0x000fe400078e0a08 */
[----:B------:R-:W-:-:S04]  /*17d0*/  IMAD.HI.U32 R6, R3, R37, RZ ;  /* 0x0000002503067227 */ /* 0x000fc800078e00ff */
[----:B------:R-:W-:Y:S02]  /*17e0*/  IMAD R59, R0, R8, R59 ;  /* 0x00000008003b7224 */ /* 0x000fe400078e023b */
[----:B------:R-:W-:Y:S02]  /*17f0*/  IMAD.MOV R6, RZ, RZ, -R6 ;  /* 0x000000ffff067224 */ /* 0x000fe400078e0a06 */
[----:B------:R-:W-:-:S04]  /*1800*/  IMAD.HI.U32 R8, R3, R63, RZ ;  /* 0x0000003f03087227 */ /* 0x000fc800078e00ff */
[----:B------:R-:W-:Y:S02]  /*1810*/  IMAD R37, R0, R6, R37 ;  /* 0x0000000600257224 */ /* 0x000fe400078e0225 */
[----:B------:R-:W-:Y:S02]  /*1820*/  IMAD.MOV R8, RZ, RZ, -R8 ;  /* 0x000000ffff087224 */ /* 0x000fe400078e0a08 */
[----:B------:R-:W-:-:S04]  /*1830*/  IMAD.HI.U32 R6, R3, R41, RZ ;  /* 0x0000002903067227 */ /* 0x000fc800078e00ff */
[C---:B------:R-:W-:Y:S02]  /*1840*/  IMAD R31, R0.reuse, R12, R31 ;  /* 0x0000000c001f7224 */ /* 0x040fe400078e021f */
[----:B------:R-:W-:Y:S02]  /*1850*/  IMAD R63, R0, R8, R63 ;  /* 0x00000008003f7224 */ /* 0x000fe400078e023f */
[----:B------:R-:W-:Y:S02]  /*1860*/  IMAD.MOV R12, RZ, RZ, -R6 ;  /* 0x000000ffff0c7224 */ /* 0x000fe400078e0a06 */
        /* <DEDUP_REMOVED lines=18> */
[C---:B------:R-:W-:Y:S02]  /*1990*/  IMAD R81, R0.reuse, R8, R81 ;  /* 0x0000000800517224 */ /* 0x040fe400078e0251 */
[----:B------:R-:W-:Y:S02]  /*19a0*/  IMAD R51, R0, R12, R51 ;  /* 0x0000000c00337224 */ /* 0x000fe400078e0233 */
[----:B------:R-:W-:-:S04]  /*19b0*/  IMAD.HI.U32 R8, R3, R85, RZ ;  /* 0x0000005503087227 */ /* 0x000fc800078e00ff */
[----:B------:R-:W-:Y:S02]  /*19c0*/  IMAD.MOV R12, RZ, RZ, -R6 ;  /* 0x000000ffff0c7224 */ /* 0x000fe400078e0a06 */
        /* <DEDUP_REMOVED lines=8> */
[----:B------:R-:W-:Y:S02]  /*1a50*/  IMAD R61, R0, R12, R61 ;  /* 0x0000000c003d7224 */ /* 0x000fe400078e023d */
        /* <DEDUP_REMOVED lines=10> */
[----:B------:R-:W-:Y:S02]  /*1b00*/  IMAD R71, R0, R12, R71 ;  /* 0x0000000c00477224 */ /* 0x000fe400078e0247 */
        /* <DEDUP_REMOVED lines=32> */
[----:B------:R-:W-:Y:S02]  /*1d10*/  IMAD R121, R0, R8, R121 ;  /* 0x0000000800797224 */ /* 0x000fe400078e0279 */
[----:B------:R-:W-:-:S04]  /*1d20*/  IMAD.HI.U32 R8, R3, R131, RZ ;  /* 0x0000008303087227 */ /* 0x000fc800078e00ff */
[C---:B------:R-:W-:Y:S02]  /*1d30*/  IMAD R113, R0.reuse, R12, R113 ;  /* 0x0000000c00717224 */ /* 0x040fe400078e0271 */
[----:B------:R-:W-:Y:S02]  /*1d40*/  IMAD.MOV R12, RZ, RZ, -R8 ;  /* 0x000000ffff0c7224 */ /* 0x000fe400078e0a08 */
[C---:B------:R-:W-:Y:S02]  /*1d50*/  IMAD R7, R0.reuse, R7, R10 ;  /* 0x0000000700077224 */ /* 0x040fe400078e020a */
[C---:B------:R-:W-:Y:S02]  /*1d60*/  IMAD R131, R0.reuse, R12, R131 ;  /* 0x0000000c00837224 */ /* 0x040fe400078e0283 */
[----:B------:R-:W-:Y:S01]  /*1d70*/  IMAD.HI.U32 R10, R3, R15, RZ ;  /* 0x0000000f030a7227 */ /* 0x000fe200078e00ff */
[C---:B------:R-:W-:Y:S02]  /*1d80*/  ISETP.GT.U32.AND P3, PT, R0.reuse, R7, PT ;  /* 0x000000070000720c */ /* 0x040fe40003f64070 */
[----:B------:R-:W-:Y:S01]  /*1d90*/  ISETP.GT.U32.AND P1, PT, R0, R131, PT ;  /* 0x000000830000720c */ /* 0x000fe20003f24070 */
[----:B------:R-:W-:-:S02]  /*1da0*/  IMAD.MOV R10, RZ, RZ, -R10 ;  /* 0x000000ffff0a7224 */ /* 0x000fc400078e0a0a */
[--C-:B------:R-:W-:Y:S01]  /*1db0*/  @!P2 IMAD.IADD R5, R5, 0x1, -R0.reuse ;  /* 0x000000010505a824 */ /* 0x100fe200078e0a00 */
[C---:B------:R-:W-:Y:S01]  /*1dc0*/  ISETP.GT.U32.AND P2, PT, R0.reuse, R19, PT ;  /* 0x000000130000720c */ /* 0x040fe20003f44070 */
[C---:B------:R-:W-:Y:S02]  /*1dd0*/  IMAD R15, R0.reuse, R10, R15 ;  /* 0x0000000a000f7224 */ /* 0x040fe400078e020f */
[----:B------:R-:W-:Y:S01]  /*1de0*/  @!P0 IMAD.IADD R13, R13, 0x1, -R0 ;  /* 0x000000010d0d8824 */ /* 0x000fe200078e0a00 */
[C---:B------:R-:W-:Y:S01]  /*1df0*/  ISETP.GT.U32.AND P0, PT, R0.reuse, R27, PT ;  /* 0x0000001b0000720c */ /* 0x040fe20003f04070 */
[----:B------:R-:W-:Y:S01]  /*1e00*/  IMAD.HI.U32 R10, R3, R25, RZ ;  /* 0x00000019030a7227 */ /* 0x000fe200078e00ff */
[----:B------:R-:W-:-:S03]  /*1e10*/  ISETP.GT.U32.AND P6, PT, R0, R15, PT ;  /* 0x0000000f0000720c */ /* 0x000fc60003fc4070 */
[--C-:B------:R-:W-:Y:S01]  /*1e20*/  @!P1 IMAD.IADD R131, R131, 0x1, -R0.reuse ;  /* 0x0000000183839824 */ /* 0x100fe200078e0a00 */
[C---:B------:R-:W-:Y:S01]  /*1e30*/  ISETP.GT.U32.AND P1, PT, R0.reuse, R17, PT ;  /* 0x000000110000720c */ /* 0x040fe20003f24070 */
[--C-:B------:R-:W-:Y:S01]  /*1e40*/  @!P3 IMAD.IADD R7, R7, 0x1, -R0.reuse ;  /* 0x000000010707b824 */ /* 0x100fe200078e0a00 */
[C---:B------:R-:W-:Y:S01]  /*1e50*/  ISETP.GT.U32.AND P3, PT, R0.reuse, R21, PT ;  /* 0x000000150000720c */ /* 0x040fe20003f64070 */
[--C-:B------:R-:W-:Y:S01]  /*1e60*/  @!P5 IMAD.IADD R9, R9, 0x1, -R0.reuse ;  /* 0x000000010909d824 */ /* 0x100fe200078e0a00 */
[C---:B------:R-:W-:Y:S01]  /*1e70*/  ISETP.GT.U32.AND P5, PT, R0.reuse, R23, PT ;  /* 0x000000170000720c */ /* 0x040fe20003fa4070 */
[----:B------:R-:W-:Y:S01]  /*1e80*/  @!P2 IMAD.IADD R19, R19, 0x1, -R0 ;  /* 0x000000011313a824 */ /* 0x000fe200078e0a00 */
[C---:B------:R-:W-:Y:S01]  /*1e90*/  ISETP.GT.U32.AND P2, PT, R0.reuse, R7, PT ;  /* 0x000000070000720c */ /* 0x040fe20003f44070 */
[----:B------:R-:W-:Y:S02]  /*1ea0*/  IMAD.MOV R10, RZ, RZ, -R10 ;  /* 0x000000ffff0a7224 */ /* 0x000fe400078e0a0a */
[--C-:B------:R-:W-:Y:S01]  /*1eb0*/  @!P6 IMAD.IADD R15, R15, 0x1, -R0.reuse ;  /* 0x000000010f0fe824 */ /* 0x100fe200078e0a00 */
[----:B------:R-:W-:Y:S01]  /*1ec0*/  ISETP.GT.U32.AND P6, PT, R0, R131, PT ;  /* 0x000000830000720c */ /* 0x000fe20003fc4070 */
[----:B------:R-:W-:-:S02]  /*1ed0*/  @!P0 IMAD.IADD R27, R27, 0x1, -R0 ;  /* 0x000000011b1b8824 */ /* 0x000fc400078e0a00 */
[--C-:B------:R-:W-:Y:S01]  /*1ee0*/  @!P1 IMAD.IADD R17, R17, 0x1, -R0.reuse ;  /* 0x0000000111119824 */ /* 0x100fe200078e0a00 */
[C---:B------:R-:W-:Y:S01]  /*1ef0*/  ISETP.GT.U32.AND P1, PT, R0.reuse, R5, PT ;  /* 0x000000050000720c */ /* 0x040fe20003f24070 */
[--C-:B------:R-:W-:Y:S01]  /*1f00*/  @!P3 IMAD.IADD R21, R21, 0x1, -R0.reuse ;  /* 0x000000011515b824 */ /* 0x100fe200078e0a00 */
[C---:B------:R-:W-:Y:S01]  /*1f10*/  ISETP.GT.U32.AND P3, PT, R0.reuse, R9, PT ;  /* 0x000000090000720c */ /* 0x040fe20003f64070 */
[C---:B------:R-:W-:Y:S01]  /*1f20*/  IMAD R25, R0.reuse, R10, R25 ;  /* 0x0000000a00197224 */ /* 0x040fe200078e0219 */
[C---:B------:R-:W-:Y:S01]  /*1f30*/  ISETP.GT.U32.AND P0, PT, R0.reuse, R15, PT ;  /* 0x0000000f0000720c */ /* 0x040fe20003f04070 */
[----:B------:R-:W-:Y:S02]  /*1f40*/  @!P4 IMAD.IADD R11, R11, 0x1, -R0 ;  /* 0x000000010b0bc824 */ /* 0x000fe400078e0a00 */
[----:B------:R-:W-:Y:S01]  /*1f50*/  IMAD.HI.U32 R10, R3, R35, RZ ;  /* 0x00000023030a7227 */ /* 0x000fe200078e00ff */
[----:B------:R-:W-:-:S03]  /*1f60*/  ISETP.GT.U32.AND P4, PT, R0, R25, PT ;  /* 0x000000190000720c */ /* 0x000fc60003f84070 */
        /* <DEDUP_REMOVED lines=8> */
[C---:B------:R-:W-:Y:S01]  /*1ff0*/  ISETP.GT.U32.AND P3, PT, R0.reuse, R21, PT ;  /* 0x000000150000720c */ /* 0x040fe20003f64070 */
[----:B------:R-:W-:Y:S01]  /*2000*/  @!P0 IMAD.IADD R15, R15, 0x1, -R0 ;  /* 0x000000010f0f8824 */ /* 0x000fe200078e0a00 */
[C---:B------:R-:W-:Y:S01]  /*2010*/  ISETP.GT.U32.AND P0, PT, R0.reuse, R29, PT ;  /* 0x0000001d0000720c */ /* 0x040fe20003f04070 */
[----:B------:R-:W-:-:S02]  /*2020*/  IMAD R35, R0, R10, R35 ;  /* 0x0000000a00237224 */ /* 0x000fc400078e0223 */
[----:B------:R-:W-:-:S04]  /*2030*/  IMAD.HI.U32 R10, R3, R45, RZ ;  /* 0x0000002d030a7227 */ /* 0x000fc800078e00ff */
[----:B------:R-:W-:Y:S01]  /*2040*/  @!P1 IMAD.IADD R17, R17, 0x1, -R0 ;  /* 0x0000000111119824 */ /* 0x000fe200078e0a00 */
[C---:B------:R-:W-:Y:S01]  /*2050*/  ISETP.GT.U32.AND P1, PT, R0.reuse, R31, PT ;  /* 0x0000001f0000720c */ /* 0x040fe20003f24070 */
[----:B------:R-:W-:Y:S02]  /*2060*/  IMAD.MOV R10, RZ, RZ, -R10 ;  /* 0x000000ffff0a7224 */ /* 0x000fe400078e0a0a */
[--C-:B------:R-:W-:Y:S01]  /*2070*/  @!P4 IMAD.IADD R25, R25, 0x1, -R0.reuse ;  /* 0x000000011919c824 */ /* 0x100fe200078e0a00 */
[C---:B------:R-:W-:Y:S01]  /*2080*/  ISETP.GT.U32.AND P4, PT, R0.reuse, R13, PT ;  /* 0x0000000d0000720c */ /* 0x040fe20003f84070 */
[C---:B------:R-:W-:Y:S02]  /*2090*/  IMAD R45, R0.reuse, R10, R45 ;  /* 0x0000000a002d7224 */ /* 0x040fe400078e022d */
[--C-:B------:R-:W-:Y:S01]  /*20a0*/  @!P5 IMAD.IADD R11, R11, 0x1, -R0.reuse ;  /* 0x000000010b0bd824 */ /* 0x100fe200078e0a00 */
[C---:B------:R-:W-:Y:S01]  /*20b0*/  ISETP.GT.U32.AND P5, PT, R0.reuse, R23, PT ;  /* 0x000000170000720c */ /* 0x040fe20003fa4070 */
        /* <DEDUP_REMOVED lines=36> */
[----:B------:R-:W-:Y:S01]  /*2300*/  @!P4 IMAD.IADD R39, R39, 0x1, -R0 ;  /* 0x000000012727c824 */ /* 0x000fe200078e0a00 */
[----:B------:R-:W-:Y:S01]  /*2310*/  ISETP.GT.U32.AND P4, PT, R0, R53, PT ;  /* 0x000000350000720c */ /* 0x000fe20003f84070 */
[----:B------:R-:W-:-:S04]  /*2320*/  IMAD.HI.U32 R10, R3, R55, RZ ;  /* 0x00000037030a7227 */ /* 0x000fc800078e00ff */
[--C-:B------:R-:W-:Y:S01]  /*2330*/  @!P5 IMAD.IADD R51, R51, 0x1, -R0.reuse ;  /* 0x000000013333d824 */ /* 0x100fe200078e0a00 */
[C---:B------:R-:W-:Y:S01]  /*2340*/  ISETP.GT.U32.AND P5, PT, R0.reuse, R39, PT ;  /* 0x000000270000720c */ /* 0x040fe20003fa4070 */
[----:B------:R-:W-:Y:S01]  /*2350*/  @!P2 IMAD.IADD R35, R35, 0x1, -R0 ;  /* 0x000000012323a824 */ /* 0x000fe200078e0a00 */
[C---:B------:R-:W-:Y:S01]  /*2360*/  ISETP.GT.U32.AND P2, PT, R0.reuse, R47, PT ;  /* 0x0000002f0000720c */ /* 0x040fe20003f44070 */
[----:B------:R-:W-:Y:S02]  /*2370*/  IMAD.MOV R10, RZ, RZ, -R10 ;  /* 0x000000ffff0a7224 */ /* 0x000fe400078e0a0a */
[--C-:B------:R-:W-:Y:S01]  /*2380*/  @!P3 IMAD.IADD R37, R37, 0x1, -R0.reuse ;  /* 0x000000012525b824 */ /* 0x100fe200078e0a00 */
[C---:B------:R-:W-:Y:S01]  /*2390*/  ISETP.GT.U32.AND P3, PT, R0.reuse, R49, PT ;  /* 0x000000310000720c */ /* 0x040fe20003f64070 */
        /* <DEDUP_REMOVED lines=17> */
[--C-:B------:R-:W-:Y:S01]  /*24b0*/  @!P3 IMAD.IADD R49, R49, 0x1, -R0.reuse ;  /* 0x000000013131b824 */ /* 0x100fe200078e0a00 */
[C---:B------:R-:W-:Y:S01]  /*24c0*/  ISETP.GT.U32.AND P3, PT, R0.reuse, R63, PT ;  /* 0x0000003f0000720c */ /* 0x040fe20003f64070 */
[--C-:B------:R-:W-:Y:S01]  /*24d0*/  @!P0 IMAD.IADD R57, R57, 0x1, -R0.reuse ;  /* 0x0000000139398824 */ /* 0x100fe200078e0a00 */
[C---:B------:R-:W-:Y:S01]  /*24e0*/  ISETP.GT.U32.AND P0, PT, R0.reuse, R71, PT ;  /* 0x000000470000720c */ /* 0x040fe20003f04070 */
[----:B------:R-:W-:Y:S01]  /*24f0*/  @!P1 IMAD.IADD R59, R59, 0x1, -R0 ;  /* 0x000000013b3b9824 */ /* 0x000fe200078e0a00 */
[C---:B------:R-:W-:Y:S01]  /*2500*/  ISETP.GT.U32.AND P1, PT, R0.reuse, R73, PT ;  /* 0x000000490000720c */ /* 0x040fe20003f24070 */
[----:B------:R-:W-:Y:S02]  /*2510*/  IMAD.MOV R10, RZ, RZ, -R10 ;  /* 0x000000ffff0a7224 */ /* 0x000fe400078e0a0a */
[----:B------:R-:W-:Y:S01]  /*2520*/  @!P4 IMAD.IADD R41, R41, 0x1, -R0 ;  /* 0x000000012929c824 */ /* 0x000fe200078e0a00 */
[C---:B------:R-:W-:Y:S01]  /*2530*/  ISETP.GT.U32.AND P4, PT, R0.reuse, R55, PT ;  /* 0x000000370000720c */ /* 0x040fe20003f84070 */
[----:B------:R-:W-:-:S02]  /*2540*/  IMAD R75, R0, R10, R75 ;  /* 0x0000000a004b7224 */ /* 0x000fc400078e024b */
        /* <DEDUP_REMOVED lines=40> */
[----:B------:R-:W-:Y:S01]  /*27d0*/  ISETP.GT.U32.AND P6, PT, R0, R55, PT ;  /* 0x000000370000720c */ /* 0x000fe20003fc4070 */
[----:B------:R-:W-:-:S02]  /*27e0*/  @!P5 IMAD.IADD R81, R81, 0x1, -R0 ;  /* 0x000000015151d824 */ /* 0x000fc400078e0a00 */
[----:B------:R-:W-:Y:S01]  /*27f0*/  IMAD.HI.U32 R10, R3, R97, RZ ;  /* 0x00000061030a7227 */ /* 0x000fe200078e00ff */
[----:B------:R-:W-:-:S03]  /*2800*/  ISETP.GT.U32.AND P5, PT, R0, R67, PT ;  /* 0x000000430000720c */ /* 0x000fc60003fa4070 */
        /* <DEDUP_REMOVED lines=31> */
[----:B------:R-:W-:Y:S01]  /*2a00*/  ISETP.GT.U32.AND P6, PT, R0, R85, PT ;  /* 0x000000550000720c */ /* 0x000fe20003fc4070 */
[----:B------:R-:W-:-:S04]  /*2a10*/  IMAD.HI.U32 R10, R3, R117, RZ ;  /* 0x00000075030a7227 */ /* 0x000fc800078e00ff */
[----:B------:R-:W-:Y:S02]  /*2a20*/  IMAD.MOV R6, RZ, RZ, -R6 ;  /* 0x000000ffff067224 */ /* 0x000fe400078e0a06 */
[----:B------:R-:W-:Y:S01]  /*2a30*/  @!P5 IMAD.IADD R83, R83, 0x1, -R0 ;  /* 0x000000015353d824 */ /* 0x000fe200078e0a00 */
[C---:B------:R-:W-:Y:S01]  /*2a40*/  ISETP.GT.U32.AND P5, PT, R0.reuse, R97, PT ;  /* 0x000000610000720c */ /* 0x040fe20003fa4070 */
[----:B------:R-:W-:Y:S02]  /*2a50*/  IMAD.MOV R10, RZ, RZ, -R10 ;  /* 0x000000ffff0a7224 */ /* 0x000fe400078e0a0a */
[C---:B------:R-:W-:Y:S02]  /*2a60*/  IMAD R119, R0.reuse, R6, R119 ;  /* 0x0000000600777224 */ /* 0x040fe400078e0277 */
[--C-:B------:R-:W-:Y:S01]  /*2a70*/  @!P4 IMAD.IADD R95, R95, 0x1, -R0.reuse ;  /* 0x000000015f5fc824 */ /* 0x100fe200078e0a00 */
[C---:B------:R-:W-:Y:S01]  /*2a80*/  ISETP.GT.U32.AND P4, PT, R0.reuse, R83, PT ;  /* 0x000000530000720c */ /* 0x040fe20003f84070 */
[----:B------:R-:W-:Y:S01]  /*2a90*/  @!P2 IMAD.IADD R105, R105, 0x1, -R0 ;  /* 0x000000016969a824 */ /* 0x000fe200078e0a00 */
[----:B------:R-:W-:Y:S01]  /*2aa0*/  ISETP.GT.U32.AND P2, PT, R0, R93, PT ;  /* 0x0000005d0000720c */ /* 0x000fe20003f44070 */
[----:B------:R-:W-:-:S04]  /*2ab0*/  IMAD.HI.U32 R6, R3, R123, RZ ;  /* 0x0000007b03067227 */ /* 0x000fc800078e00ff */
[C---:B------:R-:W-:Y:S02]  /*2ac0*/  IMAD R117, R0.reuse, R10, R117 ;  /* 0x0000000a00757224 */ /* 0x040fe400078e0275 */
[--C-:B------:R-:W-:Y:S01]  /*2ad0*/  @!P3 IMAD.IADD R107, R107, 0x1, -R0.reuse ;  /* 0x000000016b6bb824 */ /* 0x100fe200078e0a00 */
[C---:B------:R-:W-:Y:S01]  /*2ae0*/  ISETP.GT.U32.AND P3, PT, R0.reuse, R95, PT ;  /* 0x0000005f0000720c */ /* 0x040fe20003f64070 */
[--C-:B------:R-:W-:Y:S01]  /*2af0*/  @!P0 IMAD.IADD R89, R89, 0x1, -R0.reuse ;  /* 0x0000000159598824 */ /* 0x100fe200078e0a00 */
[C---:B------:R-:W-:Y:S01]  /*2b00*/  ISETP.GT.U32.AND P0, PT, R0.reuse, R101, PT ;  /* 0x000000650000720c */ /* 0x040fe20003f04070 */
[----:B------:R-:W-:Y:S01]  /*2b10*/  @!P1 IMAD.IADD R91, R91, 0x1, -R0 ;  /* 0x000000015b5b9824 */ /* 0x000fe200078e0a00 */
[----:B------:R-:W-:Y:S01]  /*2b20*/  ISETP.GT.U32.AND P1, PT, R0, R103, PT ;  /* 0x000000670000720c */ /* 0x000fe20003f24070 */
[----:B------:R-:W-:Y:S02]  /*2b30*/  IMAD.MOV R10, RZ, RZ, -R6 ;  /* 0x000000ffff0a7224 */ /* 0x000fe400078e0a06 */
[----:B------:R-:W-:-:S04]  /*2b40*/  IMAD.HI.U32 R6, R3, R127, RZ ;  /* 0x0000007f03067227 */ /* 0x000fc800078e00ff */
[----:B------:R-:W-:Y:S01]  /*2b50*/  @!P6 IMAD.IADD R85, R85, 0x1, -R0 ;  /* 0x000000015555e824 */ /* 0x000fe200078e0a00 */
[C---:B------:R-:W-:Y:S01]  /*2b60*/  ISETP.GT.U32.AND P6, PT, R0.reuse, R99, PT ;  /* 0x000000630000720c */ /* 0x040fe20003fc4070 */
[----:B------:R-:W-:Y:S02]  /*2b70*/  IMAD.MOV R6, RZ, RZ, -R6 ;  /* 0x000000ffff067224 */ /* 0x000fe400078e0a06 */
[----:B------:R-:W-:Y:S01]  /*2b80*/  @!P5 IMAD.IADD R97, R97, 0x1, -R0 ;  /* 0x000000016161d824 */ /* 0x000fe200078e0a00 */
[----:B------:R-:W-:Y:S01]  /*2b90*/  ISETP.GT.U32.AND P5, PT, R0, R85, PT ;  /* 0x000000550000720c */ /* 0x000fe20003fa4070 */
[----:B------:R-:W-:-:S04]  /*2ba0*/  IMAD.HI.U32 R8, R3, R125, RZ ;  /* 0x0000007d03087227 */ /* 0x000fc800078e00ff */
[C---:B------:R-:W-:Y:S01]  /*2bb0*/  IMAD R127, R0.reuse, R6, R127 ;  /* 0x00000006007f7224 */ /* 0x040fe200078e027f */
[----:B------:R-:W-:Y:S01]  /*2bc0*/  IABS R6, R16 ;  /* 0x0000001000067213 */ /* 0x000fe20000000000 */
        /* <DEDUP_REMOVED lines=10> */
[----:B------:R-:W-:Y:S01]  /*2c70*/  ISETP.GT.U32.AND P1, PT, R0, R117, PT ;  /* 0x000000750000720c */ /* 0x000fe20003f24070 */
[----:B------:R-:W-:-:S04]  /*2c80*/  IMAD.HI.U32 R8, R3, R129, RZ ;  /* 0x0000008103087227 */ /* 0x000fc800078e00ff */
[----:B------:R-:W-:-:S04]  /*2c90*/  IMAD.HI.U32 R3, R3, R6, RZ ;  /* 0x0000000603037227 */ /* 0x000fc800078e00ff */
[----:B------:R-:W-:Y:S01]  /*2ca0*/  @!P6 IMAD.IADD R99, R99, 0x1, -R0 ;  /* 0x000000016363e824 */ /* 0x000fe200078e0a00 */
[C---:B------:R-:W-:Y:S01]  /*2cb0*/  ISETP.GT.U32.AND P6, PT, R0.reuse, R87, PT ;  /* 0x000000570000720c */ /* 0x040fe20003fc4070 */
[----:B------:R-:W-:Y:S02]  /*2cc0*/  IMAD.MOV R8, RZ, RZ, -R8 ;  /* 0x000000ffff087224 */ /* 0x000fe400078e0a08 */
[----:B------:R-:W-:Y:S02]  /*2cd0*/  IMAD.MOV R3, RZ, RZ, -R3 ;  /* 0x000000ffff037224 */ /* 0x000fe400078e0a03 */
[C---:B------:R-:W-:Y:S02]  /*2ce0*/  IMAD R123, R0.reuse, R10, R123 ;  /* 0x0000000a007b7224 */ /* 0x040fe400078e027b */
[C---:B------:R-:W-:Y:S02]  /*2cf0*/  IMAD R129, R0.reuse, R8, R129 ;  /* 0x0000000800817224 */ /* 0x040fe400078e0281 */
[----:B------:R-:W-:-:S02]  /*2d00*/  IMAD R3, R0, R3, R6 ;  /* 0x0000000300037224 */ /* 0x000fc400078e0206 */
[--C-:B------:R-:W-:Y:S01]  /*2d10*/  @!P4 IMAD.IADD R97, R97, 0x1, -R0.reuse ;  /* 0x000000016161c824 */ /* 0x100fe200078e0a00 */
[C---:B------:R-:W-:Y:S01]  /*2d20*/  ISETP.GT.U32.AND P4, PT, R0.reuse, R111, PT ;  /* 0x0000006f0000720c */ /* 0x040fe20003f84070 */
[----:B------:R-:W-:Y:S01]  /*2d30*/  @!P2 IMAD.IADD R105, R105, 0x1, -R0 ;  /* 0x000000016969a824 */ /* 0x000fe200078e0a00 */
[----:B------:R-:W-:Y:S01]  /*2d40*/  ISETP.GT.U32.AND P2, PT, R0, R119, PT ;  /* 0x000000770000720c */ /* 0x000fe20003f44070 */
[----:B------:R-:W-:-:S04]  /*2d50*/  IMAD.HI.U32 R4, R4, R133, RZ ;  /* 0x0000008504047227 */ /* 0x000fc800078e00ff */
        /* <DEDUP_REMOVED lines=10> */
[----:B------:R-:W-:Y:S01]  /*2e00*/  ISETP.GT.U32.AND P6, PT, R0, R107, PT ;  /* 0x0000006b0000720c */ /* 0x000fe20003fc4070 */
[----:B------:R-:W-:-:S02]  /*2e10*/  IMAD R133, R2, R4, R133 ;  /* 0x0000000402857224 */ /* 0x000fc400078e0285 */
[--C-:B------:R-:W-:Y:S02]  /*2e20*/  @!P4 IMAD.IADD R111, R111, 0x1, -R0.reuse ;  /* 0x000000016f6fc824 */ /* 0x100fe400078e0a00 */
[--C-:B------:R-:W-:Y:S01]  /*2e30*/  @!P2 IMAD.IADD R119, R119, 0x1, -R0.reuse ;  /* 0x000000017777a824 */ /* 0x100fe200078e0a00 */
[----:B------:R-:W-:Y:S01]  /*2e40*/  ISETP.GT.U32.AND P2, PT, R2, R133, PT ;  /* 0x000000850200720c */ /* 0x000fe20003f44070 */
        /* <DEDUP_REMOVED lines=8> */
[----:B------:R-:W-:-:S02]  /*2ed0*/  IMAD R125, R0, R12, R125 ;  /* 0x0000000c007d7224 */ /* 0x000fc400078e027d */
[----:B------:R-:W-:Y:S01]  /*2ee0*/  @!P6 IMAD.IADD R107, R107, 0x1, -R0 ;  /* 0x000000016b6be824 */ /* 0x000fe200078e0a00 */
[C---:B------:R-:W-:Y:S01]  /*2ef0*/  ISETP.GT.U32.AND P6, PT, R0.reuse, R121, PT ;  /* 0x000000790000720c */ /* 0x040fe20003fc4070 */
[----:B------:R-:W-:Y:S01]  /*2f00*/  @!P2 IMAD.IADD R133, R133, 0x1, -R2 ;  /* 0x000000018585a824 */ /* 0x000fe200078e0a02 */
[C---:B------:R-:W-:Y:S01]  /*2f10*/  ISETP.GT.U32.AND P4, PT, R0.reuse, R125, PT ;  /* 0x0000007d0000720c */ /* 0x040fe20003f84070 */
[--C-:B------:R-:W-:Y:S01]  /*2f20*/  @!P5 IMAD.IADD R113, R113, 0x1, -R0.reuse ;  /* 0x000000017171d824 */ /* 0x100fe200078e0a00 */
[C---:B------:R-:W-:Y:S01]  /*2f30*/  ISETP.GT.U32.AND P5, PT, R0.reuse, R127, PT ;  /* 0x0000007f0000720c */ /* 0x040fe20003fa4070 */
[--C-:B------:R-:W-:Y:S01]  /*2f40*/  @!P3 IMAD.IADD R111, R111, 0x1, -R0.reuse ;  /* 0x000000016f6fb824 */ /* 0x100fe200078e0a00 */
[C---:B------:R-:W-:Y:S01]  /*2f50*/  ISETP.GT.U32.AND P3, PT, R0.reuse, R123, PT ;  /* 0x0000007b0000720c */ /* 0x040fe20003f64070 */
[--C-:B------:R-:W-:Y:S01]  /*2f60*/  @!P0 IMAD.IADD R117, R117, 0x1, -R0.reuse ;  /* 0x0000000175758824 */ /* 0x100fe200078e0a00 */
[----:B------:R-:W-:Y:S01]  /*2f70*/  ISETP.GT.U32.AND P0, PT, R0, R129, PT ;  /* 0x000000810000720c */ /* 0x000fe20003f04070 */
[----:B------:R-:W-:Y:S01]  /*2f80*/  @!P1 IMAD.IADD R119, R119, 0x1, -R0 ;  /* 0x0000000177779824 */ /* 0x000fe200078e0a00 */
[----:B------:R-:W-:-:S03]  /*2f90*/  ISETP.GT.U32.AND P1, PT, R2, R133, PT ;  /* 0x000000850200720c */ /* 0x000fc60003f24070 */
        /* <DEDUP_REMOVED lines=9> */
[----:B------:R-:W-:Y:S01]  /*3030*/  ISETP.GE.AND P3, PT, R147, RZ, PT ;  /* 0x000000ff9300720c */ /* 0x000fe20003f66270 */
[----:B------:R-:W-:Y:S01]  /*3040*/  @!P1 IMAD.IADD R133, R133, 0x1, -R2 ;  /* 0x0000000185859824 */ /* 0x000fe200078e0a02 */
[----:B------:R-:W-:-:S02]  /*3050*/  ISETP.GE.AND P1, PT, R144, RZ, PT ;  /* 0x000000ff9000720c */ /* 0x000fc40003f26270 */
[----:B------:R-:W-:Y:S01]  /*3060*/  ISETP.GE.AND P0, PT, R143, RZ, PT ;  /* 0x000000ff8f00720c */ /* 0x000fe20003f06270 */
[--C-:B------:R-:W-:Y:S01]  /*3070*/  @!P6 IMAD.IADD R109, R109, 0x1, -R0.reuse ;  /* 0x000000016d6de824 */ /* 0x100fe200078e0a00 */
[C---:B------:R-:W-:Y:S01]  /*3080*/  ISETP.GT.U32.AND P6, PT, R0.reuse, R3, PT ;  /* 0x000000030000720c */ /* 0x040fe20003fc4070 */
[--C-:B------:R-:W-:Y:S01]  /*3090*/  @!P4 IMAD.IADD R113, R113, 0x1, -R0.reuse ;  /* 0x000000017171c824 */ /* 0x100fe200078e0a00 */
[----:B------:R-:W-:Y:S01]  /*30a0*/  ISETP.GT.U32.AND P4, PT, R0, R125, PT ;  /* 0x0000007d0000720c */ /* 0x000fe20003f84070 */
[--C-:B------:R-:W-:Y:S01]  /*30b0*/  @!P2 IMAD.IADD R121, R121, 0x1, -R0.reuse ;  /* 0x000000017979a824 */ /* 0x100fe200078e0a00 */
[----:B------:R-:W-:Y:S01]  /*30c0*/  ISETP.GE.AND P2, PT, R148, RZ, PT ;  /* 0x000000ff9400720c */ /* 0x000fe20003f46270 */
[--C-:B------:R-:W-:Y:S01]  /*30d0*/  @!P5 IMAD.IADD R115, R115, 0x1, -R0.reuse ;  /* 0x000000017373d824 */ /* 0x100fe200078e0a00 */
[----:B------:R-:W-:Y:S01]  /*30e0*/  ISETP.GT.U32.AND P5, PT, R0, R127, PT ;  /* 0x0000007f0000720c */ /* 0x000fe20003fa4070 */
[----:B------:R-:W-:Y:S01]  /*30f0*/  @!P3 IMAD.MOV R7, RZ, RZ, -R7 ;  /* 0x000000ffff07b224 */ /* 0x000fe200078e0a07 */
[----:B------:R-:W-:Y:S01]  /*3100*/  ISETP.GE.AND P3, PT, R141, RZ, PT ;  /* 0x000000ff8d00720c */ /* 0x000fe20003f66270 */
[----:B------:R-:W-:Y:S01]  /*3110*/  @!P1 IMAD.MOV R13, RZ, RZ, -R13 ;  /* 0x000000ffff0d9224 */ /* 0x000fe200078e0a0d */
[----:B------:R-:W-:Y:S01]  /*3120*/  ISETP.GE.AND P1, PT, R138, RZ, PT ;  /* 0x000000ff8a00720c */ /* 0x000fe20003f26270 */
[----:B------:R-:W-:Y:S01]  /*3130*/  @!P0 IMAD.MOV R15, RZ, RZ, -R15 ;  /* 0x000000ffff0f8224 */ /* 0x000fe200078e0a0f */
[----:B------:R-:W-:Y:S01]  /*3140*/  ISETP.GE.AND P0, PT, R137, RZ, PT ;  /* 0x000000ff8900720c */ /* 0x000fe20003f06270 */
[--C-:B------:R-:W-:Y:S01]  /*3150*/  @!P6 IMAD.IADD R3, R3, 0x1, -R0.reuse ;  /* 0x000000010303e824 */ /* 0x100fe200078e0a00 */
[----:B------:R-:W-:Y:S01]  /*3160*/  ISETP.GE.AND P6, PT, R14, RZ, PT ;  /* 0x000000ff0e00720c */ /* 0x000fe20003fc6270 */
[--C-:B------:R-:W-:Y:S01]  /*3170*/  @!P4 IMAD.IADD R125, R125, 0x1, -R0.reuse ;  /* 0x000000017d7dc824 */ /* 0x100fe200078e0a00 */
[----:B------:R-:W-:Y:S01]  /*3180*/  ISETP.GE.AND P4, PT, R145, RZ, PT ;  /* 0x000000ff9100720c */ /* 0x000fe20003f86270 */
[----:B------:R-:W-:Y:S01]  /*3190*/  @!P2 IMAD.MOV R5, RZ, RZ, -R5 ;  /* 0x000000ffff05a224 */ /* 0x000fe200078e0a05 */
[----:B------:R-:W-:Y:S01]  /*31a0*/  ISETP.GE.AND P2, PT, R142, RZ, PT ;  /* 0x000000ff8e00720c */ /* 0x000fe20003f46270 */
[----:B------:R-:W-:Y:S01]  /*31b0*/  @!P5 IMAD.IADD R127, R127, 0x1, -R0 ;  /* 0x000000017f7fd824 */ /* 0x000fe200078e0a00 */
[----:B------:R-:W-:Y:S01]  /*31c0*/  ISETP.GE.AND P5, PT, R146, RZ, PT ;  /* 0x000000ff9200720c */ /* 0x000fe20003fa6270 */
[----:B------:R-:W-:Y:S01]  /*31d0*/  @!P3 IMAD.MOV R19, RZ, RZ, -R19 ;  /* 0x000000ffff13b224 */ /* 0x000fe200078e0a13 */
[----:B------:R-:W-:Y:S01]  /*31e0*/  ISETP.GE.AND P3, PT, R135, RZ, PT ;  /* 0x000000ff8700720c */ /* 0x000fe20003f66270 */
[----:B------:R-:W-:Y:S01]  /*31f0*/  @!P1 IMAD.MOV R25, RZ, RZ, -R25 ;  /* 0x000000ffff199224 */ /* 0x000fe200078e0a19 */
[----:B------:R-:W-:Y:S01]  /*3200*/  ISETP.GE.AND P1, PT, R130, RZ, PT ;  /* 0x000000ff8200720c */ /* 0x000fe20003f26270 */
[----:B------:R-:W-:Y:S01]  /*3210*/  @!P0 IMAD.MOV R27, RZ, RZ, -R27 ;  /* 0x000000ffff1b8224 */ /* 0x000fe200078e0a1b */
[----:B------:R-:W-:Y:S01]  /*3220*/  ISETP.GE.AND P0, PT, R128, RZ, PT ;  /* 0x000000ff8000720c */ /* 0x000fe20003f06270 */
[----:B------:R-:W-:Y:S01]  /*3230*/  IMAD.MOV.U32 R0, RZ, RZ, R133 ;  /* 0x000000ffff007224 */ /* 0x000fe200078e0085 */
[----:B------:R-:W-:Y:S01]  /*3240*/  LOP3.LUT R2, RZ, R79, RZ, 0x33, !PT ;  /* 0x0000004fff027212 */ /* 0x000fe200078e33ff */
[----:B------:R-:W-:Y:S01]  /*3250*/  @!P4 IMAD.MOV R11, RZ, RZ, -R11 ;  /* 0x000000ffff0bc224 */ /* 0x000fe200078e0a0b */
[----:B------:R-:W-:Y:S01]  /*3260*/  ISETP.GE.AND P4, PT, R139, RZ, PT ;  /* 0x000000ff8b00720c */ /* 0x000fe20003f86270 */
        /* <DEDUP_REMOVED lines=10> */
[----:B------:R-:W-:-:S02]  /*3310*/  @!P6 IMAD.MOV R0, RZ, RZ, -R0 ;  /* 0x000000ffff00e224 */ /* 0x000fc400078e0a00 */
        /* <DEDUP_REMOVED lines=11> */
[----:B------:R-:W-:-:S03]  /*33d0*/  ISETP.GE.AND P0, PT, R96, RZ, PT ;  /* 0x000000ff6000720c */ /* 0x000fc60003f06270 */
        /* <DEDUP_REMOVED lines=36> */
[----:B------:R-:W-:-:S02]  /*3620*/  IMAD.SHL.U32 R38, R36, 0x8, RZ ;  /* 0x0000000824267824 */ /* 0x000fc400078e00ff */
        /* <DEDUP_REMOVED lines=33> */
[----:B------:R-:W-:Y:S01]  /*3840*/  ISETP.NE.AND P1, PT, R79, RZ, PT ;  /* 0x000000ff4f00720c */ /* 0x000fe20003f25270 */
[----:B------:R-:W-:Y:S01]  /*3850*/  @!P0 IMAD.MOV R125, RZ, RZ, -R125 ;  /* 0x000000ffff7d8224 */ /* 0x000fe200078e0a7d */
[----:B------:R-:W-:Y:S01]  /*3860*/  ISETP.NE.AND P0, PT, R78, RZ, PT ;  /* 0x000000ff4e00720c */ /* 0x000fe20003f05270 */
[----:B------:R-:W-:Y:S01]  /*3870*/  IMAD.MOV.U32 R79, RZ, RZ, R3 ;  /* 0x000000ffff4f7224 */ /* 0x000fe200078e0003 */
[C---:B------:R-:W-:Y:S01]  /*3880*/  SEL R5, R2.reuse, R5, !P1 ;  /* 0x0000000502057207 */ /* 0x040fe20004800000 */
[----:B------:R-:W-:Y:S01]  /*3890*/  @!P4 IMAD.MOV R109, RZ, RZ, -R109 ;  /* 0x000000ffff6dc224 */ /* 0x000fe200078e0a6d */
[----:B------:R-:W-:Y:S01]  /*38a0*/  SEL R11, R2, R11, !P1 ;  /* 0x0000000b020b7207 */ /* 0x000fe20004800000 */
[----:B------:R-:W-:Y:S01]  /*38b0*/  @!P2 IMAD.MOV R115, RZ, RZ, -R115 ;  /* 0x000000ffff73a224 */ /* 0x000fe200078e0a73 */
[----:B------:R-:W-:Y:S01]  /*38c0*/  ISETP.GE.AND P4, PT, R26, RZ, PT ;  /* 0x000000ff1a00720c */ /* 0x000fe20003f86270 */
[----:B------:R-:W-:Y:S01]  /*38d0*/  IMAD R161, R5, UR5, RZ ;  /* 0x0000000505a17c24 */ /* 0x000fe2000f8e02ff */
[----:B------:R-:W-:Y:S01]  /*38e0*/  ISETP.GE.AND P2, PT, R20, RZ, PT ;  /* 0x000000ff1400720c */ /* 0x000fe20003f46270 */
[----:B------:R-:W-:Y:S01]  /*38f0*/  IMAD R155, R11, UR5, RZ ;  /* 0x000000050b9b7c24 */ /* 0x000fe2000f8e02ff */
[C---:B------:R-:W-:Y:S01]  /*3900*/  SEL R19, R2.reuse, R19, !P1 ;  /* 0x0000001302137207 */ /* 0x040fe20004800000 */
[----:B------:R-:W-:Y:S01]  /*3910*/  @!P5 IMAD.MOV R107, RZ, RZ, -R107 ;  /* 0x000000ffff6bd224 */ /* 0x000fe200078e0a6b */
[----:B------:R-:W-:Y:S01]  /*3920*/  SEL R25, R2, R25, !P1 ;  /* 0x0000001902197207 */ /* 0x000fe20004800000 */
[----:B------:R-:W-:Y:S01]  /*3930*/  @!P3 IMAD.MOV R129, RZ, RZ, -R129 ;  /* 0x000000ffff81b224 */ /* 0x000fe200078e0a81 */
[----:B------:R-:W-:Y:S01]  /*3940*/  ISETP.GE.AND P5, PT, R28, RZ, PT ;  /* 0x000000ff1c00720c */ /* 0x000fe20003fa6270 */
[----:B------:R-:W-:Y:S01]  /*3950*/  IMAD R19, R19, UR5, RZ ;  /* 0x0000000513137c24 */ /* 0x000fe2000f8e02ff */
[C---:B------:R-:W-:Y:S01]  /*3960*/  SEL R9, R2.reuse, R9, !P1 ;  /* 0x0000000902097207 */ /* 0x040fe20004800000 */
[----:B------:R-:W-:Y:S01]  /*3970*/  IMAD R25, R25, UR5, RZ ;  /* 0x0000000519197c24 */ /* 0x000fe2000f8e02ff */
[----:B------:R-:W-:Y:S01]  /*3980*/  @!P0 LOP3.LUT R0, RZ, R78, RZ, 0x33, !PT ;  /* 0x0000004eff008212 */ /* 0x000fe200078e33ff */
[----:B------:R-:W-:Y:S01]  /*3990*/  @!P4 IMAD.MOV R121, RZ, RZ, -R121 ;  /* 0x000000ffff79c224 */ /* 0x000fe200078e0a79 */
[C---:B------:R-:W-:Y:S01]  /*39a0*/  SEL R33, R2.reuse, R33, !P1 ;  /* 0x0000002102217207 */ /* 0x040fe20004800000 */
[----:B------:R-:W-:Y:S01]  /*39b0*/  IMAD R157, R9, UR5, RZ ;  /* 0x00000005099d7c24 */ /* 0x000fe2000f8e02ff */
[C---:B------:R-:W-:Y:S01]  /*39c0*/  SEL R39, R2.reuse, R39, !P1 ;  /* 0x0000002702277207 */ /* 0x040fe20004800000 */
[----:B------:R-:W-:Y:S01]  /*39d0*/  @!P2 IMAD.MOV R127, RZ, RZ, -R127 ;  /* 0x000000ffff7fa224 */ /* 0x000fe200078e0a7f */
[----:B---3--:R-:W-:Y:S01]  /*39e0*/  LEA R168, P0, R161, UR14, 0x1 ;  /* 0x0000000ea1a87c11 */ /* 0x008fe2000f8008ff */
[----:B------:R-:W-:Y:S01]  /*39f0*/  IMAD R33, R33, UR5, RZ ;  /* 0x0000000521217c24 */ /* 0x000fe2000f8e02ff */
[----:B------:R-:W-:Y:S01]  /*3a00*/  LEA R165, P3, R155, UR14, 0x1 ;  /* 0x0000000e9ba57c11 */ /* 0x000fe2000f8608ff */
[----:B------:R-:W-:Y:S01]  /*3a10*/  IMAD R39, R39, UR5, RZ ;  /* 0x0000000527277c24 */ /* 0x000fe2000f8e02ff */
[----:B------:R-:W-:Y:S01]  /*3a20*/  SEL R23, R2, R23, !P1 ;  /* 0x0000001702177207 */ /* 0x000fe20004800000 */
[----:B------:R-:W-:Y:S01]  /*3a30*/  @!P5 IMAD.MOV R119, RZ, RZ, -R119 ;  /* 0x000000ffff77d224 */ /* 0x000fe200078e0a77 */
[----:B------:R-:W-:Y:S01]  /*3a40*/  LEA.HI.X.SX32 R161, R161, UR15, 0x1, P0 ;  /* 0x0000000fa1a17c11 */ /* 0x000fe200080f0eff */
[----:B----4-:R-:W-:Y:S01]  /*3a50*/  IMAD R0, R0, UR6, RZ ;  /* 0x0000000600007c24 */ /* 0x010fe2000f8e02ff */
[----:B------:R-:W-:Y:S01]  /*3a60*/  LEA.HI.X.SX32 R155, R155, UR15, 0x1, P3 ;  /* 0x0000000f9b9b7c11 */ /* 0x000fe200098f0eff */
[----:B------:R-:W-:Y:S01]  /*3a70*/  IMAD R23, R23, UR5, RZ ;  /* 0x0000000517177c24 */ /* 0x000fe2000f8e02ff */
[----:B------:R-:W-:-:S02]  /*3a80*/  SEL R53, R2, R53, !P1 ;  /* 0x0000003502357207 */ /* 0x000fc40004800000 */
[----:B------:R-:W-:Y:S02]  /*3a90*/  LEA R160, P0, R19, UR14, 0x1 ;  /* 0x0000000e13a07c11 */ /* 0x000fe4000f8008ff */
[----:B------:R-:W-:Y:S01]  /*3aa0*/  LEA R154, P3, R25, UR14, 0x1 ;  /* 0x0000000e199a7c11 */ /* 0x000fe2000f8608ff */
[----:B------:R-:W-:Y:S01]  /*3ab0*/  IMAD R53, R53, UR5, RZ ;  /* 0x0000000535357c24 */ /* 0x000fe2000f8e02ff */
[----:B------:R-:W-:Y:S02]  /*3ac0*/  ISETP.GE.AND P4, PT, R169, RZ, PT ;  /* 0x000000ffa900720c */ /* 0x000fe40003f86270 */
[----:B------:R-:W-:Y:S02]  /*3ad0*/  LEA R166, P2, R157, UR14, 0x1 ;  /* 0x0000000e9da67c11 */ /* 0x000fe4000f8408ff */
[----:B------:R-:W-:Y:S02]  /*3ae0*/  LEA.HI.X.SX32 R148, R19, UR15, 0x1, P0 ;  /* 0x0000000f13947c11 */ /* 0x000fe400080f0eff */
[----:B------:R-:W-:-:S02]  /*3af0*/  LEA.HI.X.SX32 R190, R25, UR15, 0x1, P3 ;  /* 0x0000000f19be7c11 */ /* 0x000fc400098f0eff */
[C---:B------:R-:W-:Y:S02]  /*3b00*/  SEL R13, R2.reuse, R13, !P1 ;  /* 0x0000000d020d7207 */ /* 0x040fe40004800000 */
[----:B------:R-:W-:Y:S02]  /*3b10*/  SEL R67, R2, R67, !P1 ;  /* 0x0000004302437207 */ /* 0x000fe40004800000 */
[----:B------:R-:W-:Y:S01]  /*3b20*/  LEA R147, P0, R33, UR14, 0x1 ;  /* 0x0000000e21937c11 */ /* 0x000fe2000f8008ff */
[----:B------:R-:W-:Y:S01]  /*3b30*/  IMAD R13, R13, UR5, RZ ;  /* 0x000000050d0d7c24 */ /* 0x000fe2000f8e02ff */
[----:B------:R-:W-:Y:S01]  /*3b40*/  LEA R143, P3, R39, UR14, 0x1 ;  /* 0x0000000e278f7c11 */ /* 0x000fe2000f8608ff */
[----:B------:R-:W-:Y:S01]  /*3b50*/  IMAD R67, R67, UR5, RZ ;  /* 0x0000000543437c24 */ /* 0x000fe2000f8e02ff */
[----:B------:R-:W-:Y:S01]  /*3b60*/  ISETP.GE.AND P5, PT, R16, RZ, PT ;  /* 0x000000ff1000720c */ /* 0x000fe20003fa6270 */
[----:B------:R-:W-:Y:S01]  /*3b70*/  @!P4 IMAD.MOV R131, RZ, RZ, -R131 ;  /* 0x000000ffff83c224 */ /* 0x000fe200078e0a83 */
[----:B------:R-:W-:-:S02]  /*3b80*/  LEA.HI.X.SX32 R157, R157, UR15, 0x1, P2 ;  /* 0x0000000f9d9d7c11 */ /* 0x000fc400090f0eff */
[----:B------:R-:W-:Y:S02]  /*3b90*/  LEA R156, P2, R23, UR14, 0x1 ;  /* 0x0000000e179c7c11 */ /* 0x000fe4000f8408ff */
[----:B------:R-:W-:Y:S02]  /*3ba0*/  LEA.HI.X.SX32 R137, R33, UR15, 0x1, P0 ;  /* 0x0000000f21897c11 */ /* 0x000fe400080f0eff */
[----:B------:R-:W-:Y:S02]  /*3bb0*/  LEA.HI.X.SX32 R34, R39, UR15, 0x1, P3 ;  /* 0x0000000f27227c11 */ /* 0x000fe400098f0eff */
[----:B------:R-:W-:Y:S02]  /*3bc0*/  SEL R6, R2, R83, !P1 ;  /* 0x0000005302067207 */ /* 0x000fe40004800000 */
[----:B------:R-:W-:Y:S02]  /*3bd0*/  CS2R R82, SRZ ;  /* 0x0000000000527805 */ /* 0x000fe4000001ff00 */
[----:B------:R-:W-:Y:S01]  /*3be0*/  LEA R33, P3, R53, UR14, 0x1 ;  /* 0x0000000e35217c11 */ /* 0x000fe2000f8608ff */
[----:B------:R-:W-:Y:S01]  /*3bf0*/  @!P5 IMAD.MOV R79, RZ, RZ, -R79 ;  /* 0x000000ffff4fd224 */ /* 0x000fe200078e0a4f */
[----:B------:R-:W-:Y:S01]  /*3c00*/  LEA.HI.X.SX32 R144, R23, UR15, 0x1, P2 ;  /* 0x0000000f17907c11 */ /* 0x000fe200090f0eff */
[----:B------:R-:W-:Y:S01]  /*3c10*/  IMAD R6, R6, UR5, RZ ;  /* 0x0000000506067c24 */ /* 0x000fe2000f8e02ff */
[----:B------:R-:W-:-:S02]  /*3c20*/  SEL R37, R2, R37, !P1 ;  /* 0x0000002502257207 */ /* 0x000fc40004800000 */
[----:B------:R-:W-:Y:S02]  /*3c30*/  LEA.HI.X.SX32 R23, R53, UR15, 0x1, P3 ;  /* 0x0000000f35177c11 */ /* 0x000fe400098f0eff */
[----:B------:R-:W-:Y:S02]  /*3c40*/  CS2R R52, SRZ ;  /* 0x0000000000347805 */ /* 0x000fe4000001ff00 */
[C---:B------:R-:W-:Y:S01]  /*3c50*/  SEL R97, R2.reuse, R97, !P1 ;  /* 0x0000006102617207 */ /* 0x040fe20004800000 */
[----:B------:R-:W-:Y:S01]  /*3c60*/  IMAD R132, R37, UR5, RZ ;  /* 0x0000000525847c24 */ /* 0x000fe2000f8e02ff */
[----:B------:R-:W-:Y:S02]  /*3c70*/  LEA R164, P4, R13, UR14, 0x1 ;  /* 0x0000000e0da47c11 */ /* 0x000fe4000f8808ff */
[----:B------:R-:W-:Y:S01]  /*3c80*/  LEA R219, P3, R67, UR14, 0x1 ;  /* 0x0000000e43db7c11 */ /* 0x000fe2000f8608ff */
[----:B------:R-:W-:Y:S01]  /*3c90*/  IMAD R37, R97, UR5, RZ ;  /* 0x0000000561257c24 */ /* 0x000fe2000f8e02ff */
[----:B------:R-:W-:-:S02]  /*3ca0*/  SEL R7, R2, R7, !P1 ;  /* 0x0000000702077207 */ /* 0x000fc40004800000 */
[C---:B------:R-:W-:Y:S02]  /*3cb0*/  SEL R15, R2.reuse, R15, !P1 ;  /* 0x0000000f020f7207 */ /* 0x040fe40004800000 */
[----:B------:R-:W-:Y:S01]  /*3cc0*/  SEL R17, R2, R17, !P1 ;  /* 0x0000001102117207 */ /* 0x000fe20004800000 */
[----:B------:R-:W-:Y:S01]  /*3cd0*/  IMAD R7, R7, UR5, RZ ;  /* 0x0000000507077c24 */ /* 0x000fe2000f8e02ff */
[----:B------:R-:W-:Y:S01]  /*3ce0*/  LEA.HI.X.SX32 R153, R13, UR15, 0x1, P4 ;  /* 0x0000000f0d997c11 */ /* 0x000fe2000a0f0eff */
[----:B------:R-:W-:Y:S01]  /*3cf0*/  IMAD R15, R15, UR5, RZ ;  /* 0x000000050f0f7c24 */ /* 0x000fe2000f8e02ff */
[----:B------:R-:W-:Y:S01]  /*3d00*/  LEA.HI.X.SX32 R14, R67, UR15, 0x1, P3 ;  /* 0x0000000f430e7c11 */ /* 0x000fe200098f0eff */
[----:B------:R-:W-:Y:S01]  /*3d10*/  IMAD R17, R17, UR5, RZ ;  /* 0x0000000511117c24 */ /* 0x000fe2000f8e02ff */
[----:B------:R-:W-:Y:S02]  /*3d20*/  LEA R13, P3, R6, UR14, 0x1 ;  /* 0x0000000e060d7c11 */ /* 0x000fe4000f8608ff */
[----:B------:R-:W-:-:S02]  /*3d30*/  CS2R R66, SRZ ;  /* 0x0000000000427805 */ /* 0x000fc4000001ff00 */
[C---:B------:R-:W-:Y:S02]  /*3d40*/  SEL R21, R2.reuse, R21, !P1 ;  /* 0x0000001502157207 */ /* 0x040fe40004800000 */
[C---:B------:R-:W-:Y:S02]  /*3d50*/  SEL R27, R2.reuse, R27, !P1 ;  /* 0x0000001b021b7207 */ /* 0x040fe40004800000 */
[C---:B------:R-:W-:Y:S01]  /*3d60*/  SEL R29, R2.reuse, R29, !P1 ;  /* 0x0000001d021d7207 */ /* 0x040fe20004800000 */
[----:B------:R-:W-:Y:S01]  /*3d70*/  IMAD R21, R21, UR5, RZ ;  /* 0x0000000515157c24 */ /* 0x000fe2000f8e02ff */
[----:B------:R-:W-:Y:S01]  /*3d80*/  SEL R31, R2, R31, !P1 ;  /* 0x0000001f021f7207 */ /* 0x000fe20004800000 */
[----:B------:R-:W-:Y:S01]  /*3d90*/  IMAD R27, R27, UR5, RZ ;  /* 0x000000051b1b7c24 */ /* 0x000fe2000f8e02ff */
[----:B------:R-:W-:Y:S01]  /*3da0*/  LEA R134, P6, R0, UR12, 0x1 ;  /* 0x0000000c00867c11 */ /* 0x000fe2000f8c08ff */
[----:B------:R-:W-:Y:S01]  /*3db0*/  IMAD R29, R29, UR5, RZ ;  /* 0x000000051d1d7c24 */ /* 0x000fe2000f8e02ff */
[----:B------:R-:W-:Y:S01]  /*3dc0*/  LEA.HI.X.SX32 R6, R6, UR15, 0x1, P3 ;  /* 0x0000000f06067c11 */ /* 0x000fe200098f0eff */
[----:B------:R-:W-:Y:S01]  /*3dd0*/  IMAD R31, R31, UR5, RZ ;  /* 0x000000051f1f7c24 */ /* 0x000fe2000f8e02ff */
[----:B------:R-:W-:-:S02]  /*3de0*/  SEL R35, R2, R35, !P1 ;  /* 0x0000002302237207 */ /* 0x000fc40004800000 */
[C---:B------:R-:W-:Y:S02]  /*3df0*/  SEL R41, R2.reuse, R41, !P1 ;  /* 0x0000002902297207 */ /* 0x040fe40004800000 */
[C---:B------:R-:W-:Y:S01]  /*3e00*/  SEL R43, R2.reuse, R43, !P1 ;  /* 0x0000002b022b7207 */ /* 0x040fe20004800000 */
[----:B------:R-:W-:Y:S01]  /*3e10*/  IMAD R35, R35, UR5, RZ ;  /* 0x0000000523237c24 */ /* 0x000fe2000f8e02ff */
        /* <DEDUP_REMOVED lines=24> */
[----:B------:R-:W-:Y:S01]  /*3fa0*/  SEL R192, R2, R73, !P1 ;  /* 0x0000004902c07207 */ /* 0x000fe20004800000 */
        /* <DEDUP_REMOVED lines=21> */
[----:B------:R-:W-:-:S02]  /*4100*/  SEL R173, R2, R101, !P1 ;  /* 0x0000006502ad7207 */ /* 0x000fc40004800000 */
[----:B------:R-:W-:Y:S02]  /*4110*/  CS2R R84, SRZ ;  /* 0x0000000000547805 */ /* 0x000fe4000001ff00 */
[----:B------:R-:W-:Y:S01]  /*4120*/  SEL R175, R2, R103, !P1 ;  /* 0x0000006702af7207 */ /* 0x000fe20004800000 */
[----:B------:R-:W-:Y:S01]  /*4130*/  IMAD R200, R200, UR5, RZ ;  /* 0x00000005c8c87c24 */ /* 0x000fe2000f8e02ff */
[C---:B------:R-:W-:Y:S01]  /*4140*/  SEL R202, R2.reuse, R105, !P1 ;  /* 0x0000006902ca7207 */ /* 0x040fe20004800000 */
[----:B------:R-:W-:Y:S01]  /*4150*/  IMAD R173, R173, UR5, RZ ;  /* 0x00000005adad7c24 */ /* 0x000fe2000f8e02ff */
[C---:B------:R-:W-:Y:S01]  /*4160*/  SEL R176, R2.reuse, R107, !P1 ;  /* 0x0000006b02b07207 */ /* 0x040fe20004800000 */
[----:B------:R-:W-:Y:S01]  /*4170*/  IMAD R175, R175, UR5, RZ ;  /* 0x00000005afaf7c24 */ /* 0x000fe2000f8e02ff */
[----:B------:R-:W-:Y:S01]  /*4180*/  SEL R178, R2, R109, !P1 ;  /* 0x0000006d02b27207 */ /* 0x000fe20004800000 */
[----:B------:R-:W-:Y:S01]  /*4190*/  IMAD R202, R202, UR5, RZ ;  /* 0x00000005caca7c24 */ /* 0x000fe2000f8e02ff */
[----:B------:R-:W-:Y:S01]  /*41a0*/  SEL R204, R2, R111, !P1 ;  /* 0x0000006f02cc7207 */ /* 0x000fe20004800000 */
[----:B------:R-:W-:Y:S01]  /*41b0*/  IMAD R176, R176, UR5, RZ ;  /* 0x00000005b0b07c24 */ /* 0x000fe2000f8e02ff */
[----:B------:R-:W-:Y:S01]  /*41c0*/  SEL R179, R2, R113, !P1 ;  /* 0x0000007102b37207 */ /* 0x000fe20004800000 */
[----:B------:R-:W-:Y:S01]  /*41d0*/  IMAD R178, R178, UR5, RZ ;  /* 0x00000005b2b27c24 */ /* 0x000fe2000f8e02ff */
        /* <DEDUP_REMOVED lines=20> */
[----:B------:R-:W-:Y:S01]  /*4320*/  LEA.HI.X.SX32 R135, R0, UR13, 0x1, P6 ;  /* 0x0000000d00877c11 */ /* 0x000fe2000b0f0eff */
[----:B------:R-:W-:Y:S01]  /*4330*/  IMAD R210, R210, UR5, RZ ;  /* 0x00000005d2d27c24 */ /* 0x000fe2000f8e02ff */
[----:B------:R-:W-:Y:S01]  /*4340*/  LEA R199, P3, R37, UR14, 0x1 ;  /* 0x0000000e25c77c11 */ /* 0x000fe2000f8608ff */
[----:B------:R-:W-:Y:S01]  /*4350*/  IMAD R188, R188, UR5, RZ ;  /* 0x00000005bcbc7c24 */ /* 0x000fe2000f8e02ff */
[----:B------:R-:W-:Y:S01]  /*4360*/  LEA R167, P1, R7, UR14, 0x1 ;  /* 0x0000000e07a77c11 */ /* 0x000fe2000f8208ff */
[----:B------:R-:W-:Y:S01]  /*4370*/  IMAD R212, R212, UR5, RZ ;  /* 0x00000005d4d47c24 */ /* 0x000fe2000f8e02ff */
[----:B------:R-:W-:Y:S01]  /*4380*/  LEA R163, P5, R15, UR14, 0x1 ;  /* 0x0000000e0fa37c11 */ /* 0x000fe2000f8a08ff */
[----:B------:R-:W-:Y:S01]  /*4390*/  USHF.R.S32.HI UR5, URZ, 0x1f, UR4 ;  /* 0x0000001fff057899 */ /* 0x000fe20008011404 */
[----:B------:R-:W-:-:S02]  /*43a0*/  LEA R162, P6, R17, UR14, 0x1 ;  /* 0x0000000e11a27c11 */ /* 0x000fc4000f8c08ff */
[----:B------:R-:W-:Y:S02]  /*43b0*/  CS2R R120, SRZ ;  /* 0x0000000000787805 */ /* 0x000fe4000001ff00 */
[----:B------:R-:W-:Y:S01]  /*43c0*/  LEA.HI.X.SX32 R0, R37, UR15, 0x1, P3 ;  /* 0x0000000f25007c11 */ /* 0x000fe200098f0eff */
[----:B------:R-:W-:Y:S01]  /*43d0*/  IMAD.SHL.U32 R37, R36, 0x40, RZ ;  /* 0x0000004024257824 */ /* 0x000fe200078e00ff */
[----:B------:R-:W-:Y:S01]  /*43e0*/  LEA.HI.X.SX32 R159, R7, UR15, 0x1, P1 ;  /* 0x0000000f079f7c11 */ /* 0x000fe200088f0eff */
[----:B------:R-:W0:Y:S01]  /*43f0*/  LDC R36, c[0x0][0x3a8] ;  /* 0x0000ea00ff247b82 */ /* 0x000e220000000800 */
[----:B------:R-:W-:Y:S01]  /*4400*/  LEA.HI.X.SX32 R151, R15, UR15, 0x1, P5 ;  /* 0x0000000f0f977c11 */ /* 0x000fe2000a8f0eff */
[----:B------:R-:W-:Y:S01]  /*4410*/  ULEA.HI UR5, UR5, UR4, URZ, 0x5 ;  /* 0x0000000405057291 */ /* 0x000fe2000f8f28ff */
[----:B------:R-:W-:Y:S01]  /*4420*/  LEA.HI.X.SX32 R149, R17, UR15, 0x1, P6 ;  /* 0x0000000f11957c11 */ /* 0x000fe2000b0f0eff */
[----:B------:R1:W-:Y:S01]  /*4430*/  STL [R1+0xec], R37 ;  /* 0x0000ec2501007387 */ /* 0x0003e20000100800 */
[----:B------:R-:W-:-:S02]  /*4440*/  LEA R158, P1, R21, UR14, 0x1 ;  /* 0x0000000e159e7c11 */ /* 0x000fc4000f8208ff */
[----:B------:R-:W-:Y:S02]  /*4450*/  CS2R R122, SRZ ;  /* 0x00000000007a7805 */ /* 0x000fe4000001ff00 */
[----:B------:R-:W-:Y:S01]  /*4460*/  LEA R152, P4, R27, UR14, 0x1 ;  /* 0x0000000e1b987c11 */ /* 0x000fe2000f8808ff */
[----:B------:R2:W-:Y:S01]  /*4470*/  STL [R1+0xe8], R38 ;  /* 0x0000e82601007387 */ /* 0x0005e20000100800 */
[----:B------:R-:W-:Y:S02]  /*4480*/  LEA R150, P5, R29, UR14, 0x1 ;  /* 0x0000000e1d967c11 */ /* 0x000fe4000f8a08ff */
[----:B------:R-:W-:Y:S02]  /*4490*/  CS2R R116, SRZ ;  /* 0x0000000000747805 */ /* 0x000fe4000001ff00 */
[----:B------:R-:W-:Y:S02]  /*44a0*/  LEA R213, P6, R31, UR14, 0x1 ;  /* 0x0000000e1fd57c11 */ /* 0x000fe4000f8c08ff */
[----:B------:R-:W-:-:S02]  /*44b0*/  CS2R R118, SRZ ;  /* 0x0000000000767805 */ /* 0x000fc4000001ff00 */
[----:B------:R-:W-:Y:S01]  /*44c0*/  LEA.HI.X.SX32 R146, R21, UR15, 0x1, P1 ;  /* 0x0000000f15927c11 */ /* 0x000fe200088f0eff */
[----:B-1----:R-:W1:Y:S01]  /*44d0*/  LDC R37, c[0x0][0x3ac] ;  /* 0x0000eb00ff257b82 */ /* 0x002e620000000800 */
[----:B------:R-:W-:Y:S02]  /*44e0*/  LEA.HI.X.SX32 R142, R27, UR15, 0x1, P4 ;  /* 0x0000000f1b8e7c11 */ /* 0x000fe4000a0f0eff */
[----:B------:R-:W-:Y:S02]  /*44f0*/  CS2R R108, SRZ ;  /* 0x00000000006c7805 */ /* 0x000fe4000001ff00 */
[----:B------:R-:W-:Y:S02]  /*4500*/  LEA.HI.X.SX32 R140, R29, UR15, 0x1, P5 ;  /* 0x0000000f1d8c7c11 */ /* 0x000fe4000a8f0eff */
[----:B------:R-:W-:Y:S02]  /*4510*/  CS2R R110, SRZ ;  /* 0x00000000006e7805 */ /* 0x000fe4000001ff00 */
[----:B------:R-:W-:-:S02]  /*4520*/  LEA.HI.X.SX32 R139, R31, UR15, 0x1, P6 ;  /* 0x0000000f1f8b7c11 */ /* 0x000fc4000b0f0eff */
[----:B------:R-:W-:Y:S02]  /*4530*/  CS2R R86, SRZ ;  /* 0x0000000000567805 */ /* 0x000fe4000001ff00 */
[----:B------:R-:W-:Y:S02]  /*4540*/  LEA R145, P1, R35, UR14, 0x1 ;  /* 0x0000000e23917c11 */ /* 0x000fe4000f8208ff */
[----:B------:R-:W-:Y:S02]  /*4550*/  CS2R R80, SRZ ;  /* 0x0000000000507805 */ /* 0x000fe4000001ff00 */
[----:B------:R-:W-:Y:S02]  /*4560*/  LEA R214, P2, R132, UR14, 0x1 ;  /* 0x0000000e84d67c11 */ /* 0x000fe4000f8408ff */
[----:B------:R-:W-:Y:S02]  /*4570*/  CS2R R76, SRZ ;  /* 0x00000000004c7805 */ /* 0x000fe4000001ff00 */
[----:B------:R-:W-:-:S02]  /*4580*/  LEA R141, P4, R41, UR14, 0x1 ;  /* 0x0000000e298d7c11 */ /* 0x000fc4000f8808ff */
[----:B------:R-:W-:Y:S02]  /*4590*/  CS2R R78, SRZ ;  /* 0x00000000004e7805 */ /* 0x000fe4000001ff00 */
[----:B------:R-:W-:Y:S02]  /*45a0*/  LEA R215, P5, R43, UR14, 0x1 ;  /* 0x0000000e2bd77c11 */ /* 0x000fe4000f8a08ff */
[----:B------:R-:W-:Y:S02]  /*45b0*/  CS2R R124, SRZ ;  /* 0x00000000007c7805 */ /* 0x000fe4000001ff00 */
[----:B------:R-:W-:Y:S02]  /*45c0*/  LEA R138, P6, R45, UR14, 0x1 ;  /* 0x0000000e2d8a7c11 */ /* 0x000fe4000f8c08ff */
[----:B------:R-:W-:Y:S02]  /*45d0*/  CS2R R126, SRZ ;  /* 0x00000000007e7805 */ /* 0x000fe4000001ff00 */
[----:B------:R-:W-:Y:S01]  /*45e0*/  LEA R136, P0, R47, UR14, 0x1 ;  /* 0x0000000e2f887c11 */ /* 0x000fe2000f8008ff */
[-C--:B0-----:R-:W-:Y:S01]  /*45f0*/  IMAD R246, R246, R36.reuse, RZ ;  /* 0x00000024f6f67224 */ /* 0x081fe200078e02ff */
[----:B------:R-:W-:Y:S01]  /*4600*/  LEA.HI.X.SX32 R133, R35, UR15, 0x1, P1 ;  /* 0x0000000f23857c11 */ /* 0x000fe200088f0eff */
[-C--:B------:R-:W-:Y:S01]  /*4610*/  IMAD R245, R245, R36.reuse, RZ ;  /* 0x00000024f5f57224 */ /* 0x080fe200078e02ff */
[----:B------:R-:W-:Y:S01]  /*4620*/  LEA.HI.X.SX32 R132, R132, UR15, 0x1, P2 ;  /* 0x0000000f84847c11 */ /* 0x000fe200090f0eff */
[----:B------:R-:W-:Y:S01]  /*4630*/  IMAD R244, R244, R36, RZ ;  /* 0x00000024f4f47224 */ /* 0x000fe200078e02ff */
[----:B------:R-:W-:Y:S01]  /*4640*/  LEA.HI.X.SX32 R32, R41, UR15, 0x1, P4 ;  /* 0x0000000f29207c11 */ /* 0x000fe2000a0f0eff */
[----:B-1----:R-:W-:Y:S01]  /*4650*/  IMAD R172, R172, R37, RZ ;  /* 0x00000025acac7224 */ /* 0x002fe200078e02ff */
[----:B------:R-:W-:-:S02]  /*4660*/  LEA.HI.X.SX32 R31, R43, UR15, 0x1, P5 ;  /* 0x0000000f2b1f7c11 */ /* 0x000fc4000a8f0eff */
[----:B------:R-:W-:Y:S02]  /*4670*/  CS2R R40, SRZ ;  /* 0x0000000000287805 */ /* 0x000fe4000001ff00 */
[----:B------:R-:W-:Y:S02]  /*4680*/  LEA.HI.X.SX32 R29, R45, UR15, 0x1, P6 ;  /* 0x0000000f2d1d7c11 */ /* 0x000fe4000b0f0eff */
[----:B------:R-:W-:Y:S02]  /*4690*/  CS2R R44, SRZ ;  /* 0x00000000002c7805 */ /* 0x000fe4000001ff00 */
[----:B------:R-:W-:Y:S02]  /*46a0*/  LEA.HI.X.SX32 R27, R47, UR15, 0x1, P0 ;  /* 0x0000000f2f1b7c11 */ /* 0x000fe400080f0eff */
[----:B------:R-:W-:Y:S02]  /*46b0*/  CS2R R46, SRZ ;  /* 0x00000000002e7805 */ /* 0x000fe4000001ff00 */
[----:B------:R-:W-:-:S02]  /*46c0*/  LEA R216, P1, R49, UR14, 0x1 ;  /* 0x0000000e31d87c11 */ /* 0x000fc4000f8208ff */
[----:B------:R-:W-:Y:S02]  /*46d0*/  CS2R R42, SRZ ;  /* 0x00000000002a7805 */ /* 0x000fe4000001ff00 */
[----:B------:R-:W-:Y:S01]  /*46e0*/  LEA R35, P2, R51, UR14, 0x1 ;  /* 0x0000000e33237c11 */ /* 0x000fe2000f8408ff */
[-C--:B------:R-:W-:Y:S01]  /*46f0*/  IMAD R243, R243, R36.reuse, RZ ;  /* 0x00000024f3f37224 */ /* 0x080fe200078e02ff */
[----:B------:R-:W-:Y:S01]  /*4700*/  LEA R217, P4, R55, UR14, 0x1 ;  /* 0x0000000e37d97c11 */ /* 0x000fe2000f8808ff */
[-C--:B------:R-:W-:Y:S01]  /*4710*/  IMAD R242, R242, R36.reuse, RZ ;  /* 0x00000024f2f27224 */ /* 0x080fe200078e02ff */
[----:B------:R-:W-:Y:S01]  /*4720*/  LEA R30, P5, R57, UR14, 0x1 ;  /* 0x0000000e391e7c11 */ /* 0x000fe2000f8a08ff */
[-C--:B------:R-:W-:Y:S01]  /*4730*/  IMAD R241, R241, R36.reuse, RZ ;  /* 0x00000024f1f17224 */ /* 0x080fe200078e02ff */
[----:B------:R-:W-:Y:S01]  /*4740*/  LEA R28, P6, R59, UR14, 0x1 ;  /* 0x0000000e3b1c7c11 */ /* 0x000fe2000f8c08ff */
[-C--:B------:R-:W-:Y:S01]  /*4750*/  IMAD R240, R240, R36.reuse, RZ ;  /* 0x00000024f0f07224 */ /* 0x080fe200078e02ff */
[----:B------:R-:W-:Y:S01]  /*4760*/  LEA R218, P0, R61, UR14, 0x1 ;  /* 0x0000000e3dda7c11 */ /* 0x000fe2000f8008ff */
[----:B------:R-:W-:Y:S01]  /*4770*/  IMAD R239, R239, R36, RZ ;  /* 0x00000024efef7224 */ /* 0x000fe200078e02ff */
[----:B------:R-:W-:-:S02]  /*4780*/  LEA.HI.X.SX32 R26, R49, UR15, 0x1, P1 ;  /* 0x0000000f311a7c11 */ /* 0x000fc400088f0eff */
[----:B------:R-:W-:Y:S02]  /*4790*/  CS2R R48, SRZ ;  /* 0x0000000000307805 */ /* 0x000fe4000001ff00 */
[----:B------:R-:W-:Y:S02]  /*47a0*/  LEA.HI.X.SX32 R24, R51, UR15, 0x1, P2 ;  /* 0x0000000f33187c11 */ /* 0x000fe400090f0eff */
[----:B------:R-:W-:Y:S02]  /*47b0*/  CS2R R50, SRZ ;  /* 0x0000000000327805 */ /* 0x000fe4000001ff00 */
[----:B------:R-:W-:Y:S02]  /*47c0*/  LEA.HI.X.SX32 R22, R55, UR15, 0x1, P4 ;  /* 0x0000000f37167c11 */ /* 0x000fe4000a0f0eff */
[----:B------:R-:W-:Y:S02]  /*47d0*/  CS2R R54, SRZ ;  /* 0x0000000000367805 */ /* 0x000fe4000001ff00 */
[----:B------:R-:W-:Y:S01]  /*47e0*/  LEA.HI.X.SX32 R20, R57, UR15, 0x1, P5 ;  /* 0x0000000f39147c11 */ /* 0x000fe2000a8f0eff */
[-C--:B------:R-:W-:Y:S01]  /*47f0*/  IMAD R238, R238, R36.reuse, RZ ;  /* 0x00000024eeee7224 */ /* 0x080fe200078e02ff */
[----:B------:R-:W-:Y:S01]  /*4800*/  LEA.HI.X.SX32 R19, R59, UR15, 0x1, P6 ;  /* 0x0000000f3b137c11 */ /* 0x000fe2000b0f0eff */
[-C--:B------:R-:W-:Y:S01]  /*4810*/  IMAD R237, R237, R36.reuse, RZ ;  /* 0x00000024eded7224 */ /* 0x080fe200078e02ff */
[----:B------:R-:W-:Y:S01]  /*4820*/  LEA.HI.X.SX32 R18, R61, UR15, 0x1, P0 ;  /* 0x0000000f3d127c11 */ /* 0x000fe200080f0eff */
        /* <DEDUP_REMOVED lines=11> */
[----:B------:R-:W-:Y:S01]  /*48e0*/  LEA R17, P0, R9, UR14, 0x1 ;  /* 0x0000000e09117c11 */ /* 0x000fe2000f8008ff */
[----:B------:R-:W-:Y:S01]  /*48f0*/  IMAD.SHL.U32 R170, R37, 0x20, RZ ;  /* 0x0000002025aa7824 */ /* 0x000fe200078e00ff */
[----:B------:R-:W-:-:S02]  /*4900*/  LEA.HI.X.SX32 R16, R63, UR15, 0x1, P1 ;  /* 0x0000000f3f107c11 */ /* 0x000fc400088f0eff */
[----:B------:R-:W-:Y:S02]  /*4910*/  CS2R R112, SRZ ;  /* 0x0000000000707805 */ /* 0x000fe4000001ff00 */
[----:B------:R-:W-:Y:S02]  /*4920*/  LEA.HI.X.SX32 R15, R65, UR15, 0x1, P2 ;  /* 0x0000000f410f7c11 */ /* 0x000fe400090f0eff */
[----:B------:R-:W-:Y:S02]  /*4930*/  CS2R R114, SRZ ;  /* 0x0000000000727805 */ /* 0x000fe4000001ff00 */
[----:B------:R-:W-:Y:S02]  /*4940*/  LEA.HI.X.SX32 R12, R12, UR15, 0x1, P4 ;  /* 0x0000000f0c0c7c11 */ /* 0x000fe4000a0f0eff */
[----:B------:R-:W-:Y:S02]  /*4950*/  CS2R R104, SRZ ;  /* 0x0000000000687805 */ /* 0x000fe4000001ff00 */
        /* <DEDUP_REMOVED lines=13> */
[----:B------:R-:W-:Y:S01]  /*4a30*/  USHF.R.S32.HI UR5, URZ, 0x5, UR5 ;  /* 0x00000005ff057899 */ /* 0x000fe20008011405 */
[----:B------:R-:W-:-:S02]  /*4a40*/  LEA R10, P6, R4, UR14, 0x1 ;  /* 0x0000000e040a7c11 */ /* 0x000fc4000f8c08ff */
[----:B------:R-:W-:Y:S02]  /*4a50*/  LEA R197, P0, R3, UR14, 0x1 ;  /* 0x0000000e03c57c11 */ /* 0x000fe4000f8008ff */
[----:B------:R-:W-:Y:S02]  /*4a60*/  LEA.HI.X.SX32 R8, R8, UR15, 0x1, P1 ;  /* 0x0000000f08087c11 */ /* 0x000fe400088f0eff */
[----:B------:R-:W-:Y:S02]  /*4a70*/  LEA.HI.X.SX32 R194, R194, UR15, 0x1, P2 ;  /* 0x0000000fc2c27c11 */ /* 0x000fe400090f0eff */
[----:B------:R-:W-:Y:S02]  /*4a80*/  LEA.HI.X.SX32 R5, R5, UR15, 0x1, P4 ;  /* 0x0000000f05057c11 */ /* 0x000fe4000a0f0eff */
[----:B------:R-:W-:Y:S02]  /*4a90*/  LEA.HI.X.SX32 R196, R196, UR15, 0x1, P5 ;  /* 0x0000000fc4c47c11 */ /* 0x000fe4000a8f0eff */
[----:B------:R-:W-:-:S02]  /*4aa0*/  LEA.HI.X.SX32 R4, R4, UR15, 0x1, P6 ;  /* 0x0000000f04047c11 */ /* 0x000fc4000b0f0eff */
[----:B------:R-:W-:Y:S02]  /*4ab0*/  LEA.HI.X.SX32 R3, R3, UR15, 0x1, P0 ;  /* 0x0000000f03037c11 */ /* 0x000fe400080f0eff */
[----:B------:R-:W-:Y:S02]  /*4ac0*/  LEA R223, P1, R198, UR14, 0x1 ;  /* 0x0000000ec6df7c11 */ /* 0x000fe4000f8208ff */
[----:B------:R-:W-:Y:S02]  /*4ad0*/  LEA R7, P2, R2, UR14, 0x1 ;  /* 0x0000000e02077c11 */ /* 0x000fe4000f8408ff */
[----:B------:R-:W-:Y:S02]  /*4ae0*/  LEA R224, P4, R200, UR14, 0x1 ;  /* 0x0000000ec8e07c11 */ /* 0x000fe4000f8808ff */
[----:B------:R-:W-:Y:S02]  /*4af0*/  LEA R174, P5, R173, UR14, 0x1 ;  /* 0x0000000eadae7c11 */ /* 0x000fe4000f8a08ff */
        /* <DEDUP_REMOVED lines=14> */
[----:B------:R-:W-:Y:S02]  /*4be0*/  LEA R186, P0, R182, UR14, 0x1 ;  /* 0x0000000eb6ba7c11 */ /* 0x000fe4000f8008ff */
[----:B------:R-:W-:Y:S02]  /*4bf0*/  LEA.HI.X.SX32 R176, R176, UR15, 0x1, P1 ;  /* 0x0000000fb0b07c11 */ /* 0x000fe400088f0eff */
[----:B------:R-:W-:Y:S02]  /*4c00*/  LEA.HI.X.SX32 R178, R178, UR15, 0x1, P2 ;  /* 0x0000000fb2b27c11 */ /* 0x000fe400090f0eff */
[----:B------:R-:W-:Y:S02]  /*4c10*/  LEA.HI.X.SX32 R204, R204, UR15, 0x1, P3 ;  /* 0x0000000fcccc7c11 */ /* 0x000fe400098f0eff */
[----:B------:R-:W-:-:S02]  /*4c20*/  LEA.HI.X.SX32 R179, R179, UR15, 0x1, P4 ;  /* 0x0000000fb3b37c11 */ /* 0x000fc4000a0f0eff */
[----:B------:R-:W-:Y:S02]  /*4c30*/  LEA.HI.X.SX32 R181, R181, UR15, 0x1, P5 ;  /* 0x0000000fb5b57c11 */ /* 0x000fe4000a8f0eff */
[----:B------:R-:W-:Y:S02]  /*4c40*/  LEA.HI.X.SX32 R206, R206, UR15, 0x1, P6 ;  /* 0x0000000fcece7c11 */ /* 0x000fe4000b0f0eff */
[----:B------:R-:W-:Y:S02]  /*4c50*/  LEA.HI.X.SX32 R182, R182, UR15, 0x1, P0 ;  /* 0x0000000fb6b67c11 */ /* 0x000fe400080f0eff */
[----:B------:R-:W-:Y:S02]  /*4c60*/  SHF.R.S32.HI R171, RZ, 0x1f, R172 ;  /* 0x0000001fffab7819 */ /* 0x000fe400000114ac */
[----:B------:R-:W-:Y:S02]  /*4c70*/  LEA R207, P1, R183, UR14, 0x1 ;  /* 0x0000000eb7cf7c11 */ /* 0x000fe4000f8208ff */
[----:B------:R-:W-:-:S02]  /*4c80*/  LEA R228, P2, R208, UR14, 0x1 ;  /* 0x0000000ed0e47c11 */ /* 0x000fc4000f8408ff */
[----:B------:R-:W-:Y:S02]  /*4c90*/  LEA R187, P3, R184, UR14, 0x1 ;  /* 0x0000000eb8bb7c11 */ /* 0x000fe4000f8608ff */
[----:B------:R-:W-:Y:S02]  /*4ca0*/  LEA R209, P4, R185, UR14, 0x1 ;  /* 0x0000000eb9d17c11 */ /* 0x000fe4000f8808ff */
[----:B------:R-:W-:Y:S02]  /*4cb0*/  LEA R229, P5, R210, UR14, 0x1 ;  /* 0x0000000ed2e57c11 */ /* 0x000fe4000f8a08ff */
[----:B------:R-:W-:Y:S02]  /*4cc0*/  LEA R211, P6, R188, UR14, 0x1 ;  /* 0x0000000ebcd37c11 */ /* 0x000fe4000f8c08ff */
[----:B------:R-:W-:Y:S02]  /*4cd0*/  LEA R230, P0, R212, UR14, 0x1 ;  /* 0x0000000ed4e67c11 */ /* 0x000fe4000f8008ff */
[C---:B------:R-:W-:Y:S01]  /*4ce0*/  SHF.L.U64.HI R171, R172.reuse, 0x1, R171 ;  /* 0x00000001acab7819 */ /* 0x040fe200000102ab */
[----:B------:R-:W-:Y:S01]  /*4cf0*/  IMAD.SHL.U32 R172, R172, 0x2, RZ ;  /* 0x00000002acac7824 */ /* 0x000fe200078e00ff */
[----:B------:R-:W-:-:S02]  /*4d00*/  LEA.HI.X.SX32 R183, R183, UR15, 0x1, P1 ;  /* 0x0000000fb7b77c11 */ /* 0x000fc400088f0eff */
[----:B------:R-:W-:Y:S02]  /*4d10*/  LEA.HI.X.SX32 R208, R208, UR15, 0x1, P2 ;  /* 0x0000000fd0d07c11 */ /* 0x000fe400090f0eff */
[----:B------:R-:W-:Y:S02]  /*4d20*/  LEA.HI.X.SX32 R184, R184, UR15, 0x1, P3 ;  /* 0x0000000fb8b87c11 */ /* 0x000fe400098f0eff */
[----:B------:R-:W-:Y:S02]  /*4d30*/  LEA.HI.X.SX32 R185, R185, UR15, 0x1, P4 ;  /* 0x0000000fb9b97c11 */ /* 0x000fe4000a0f0eff */
[----:B------:R-:W-:Y:S02]  /*4d40*/  LEA.HI.X.SX32 R210, R210, UR15, 0x1, P5 ;  /* 0x0000000fd2d27c11 */ /* 0x000fe4000a8f0eff */
[----:B------:R-:W-:Y:S02]  /*4d50*/  LEA.HI.X.SX32 R188, R188, UR15, 0x1, P6 ;  /* 0x0000000fbcbc7c11 */ /* 0x000fe4000b0f0eff */
[----:B--2---:R-:W-:-:S07]  /*4d60*/  LEA.HI.X.SX32 R212, R212, UR15, 0x1, P0 ;  /* 0x0000000fd4d47c11 */ /* 0x004fce00080f0eff */
.L_x_2:
[----:B------:R-:W0:Y:S01]  /*4d70*/  S2R R89, SR_TID.X ;  /* 0x0000000000597919 */ /* 0x000e220000002100 */
[----:B------:R-:W-:Y:S01]  /*4d80*/  PRMT R70, RZ, 0x7610, R70 ;  /* 0x00007610ff467816 */ /* 0x000fe20000000046 */
[----:B------:R-:W-:Y:S01]  /*4d90*/  IMAD.WIDE R36, R246, 0x2, R134 ;  /* 0x00000002f6247825 */ /* 0x000fe200078e0286 */
[----:B------:R-:W-:Y:S02]  /*4da0*/  PRMT R72, RZ, 0x7610, R72 ;  /* 0x00007610ff487816 */ /* 0x000fe40000000048 */
[----:B0-----:R-:W-:-:S04]  /*4db0*/  SHF.R.U32.HI R38, RZ, 0x5, R89 ;  /* 0x00000005ff267819 */ /* 0x001fc80000011659 */
[----:B------:R-:W-:-:S04]  /*4dc0*/  SGXT.U32 R38, R38, 0x1 ;  /* 0x000000012626781a */ /* 0x000fc80000000000 */
[C---:B------:R-:W-:Y:S02]  /*4dd0*/  ISETP.GE.AND P0, PT, R38.reuse, UR7, PT ;  /* 0x0000000726007c0c */ /* 0x040fe4000bf06270 */
[----:B------:R-:W-:-:S04]  /*4de0*/  LOP3.LUT R39, R38, 0x2, RZ, 0xfc, !PT ;  /* 0x0000000226277812 */ /* 0x000fc800078efcff */
[----:B------:R-:W-:Y:S02]  /*4df0*/  ISETP.GE.AND P1, PT, R39, UR7, PT ;  /* 0x0000000727007c0c */ /* 0x000fe4000bf26270 */
[----:B------:R-:W-:-:S05]  /*4e00*/  LOP3.LUT R39, R38, 0x8, RZ, 0xfc, !PT ;  /* 0x0000000826277812 */ /* 0x000fca00078efcff */
[----:B------:R0:W2:Y:S01]  /*4e10*/  @!P0 LDG.E.U16 R70, desc[UR8][R36.64] ;  /* 0x0000000824468981 */ /* 0x0000a2000c1e1500 */
[----:B------:R-:W-:Y:S02]  /*4e20*/  ISETP.GE.AND P0, PT, R39, UR7, PT ;  /* 0x0000000727007c0c */ /* 0x000fe4000bf06270 */
[----:B------:R-:W-:Y:S02]  /*4e30*/  PRMT R88, RZ, 0x7610, R88 ;  /* 0x00007610ff587816 */ /* 0x000fe40000000058 */
[----:B------:R-:W-:-:S04]  /*4e40*/  LOP3.LUT R39, R38, 0x10, RZ, 0xfc, !PT ;  /* 0x0000001026277812 */ /* 0x000fc800078efcff */
[----:B------:R-:W-:Y:S01]  /*4e50*/  ISETP.GE.AND P2, PT, R39, UR7, PT ;  /* 0x0000000727007c0c */ /* 0x000fe2000bf46270 */
[----:B0-----:R-:W-:-:S05]  /*4e60*/  IMAD.WIDE R36, R231, 0x2, R134 ;  /* 0x00000002e7247825 */ /* 0x001fca00078e0286 */
[----:B------:R0:W3:Y:S01]  /*4e70*/  @!P1 LDG.E.U16 R72, desc[UR8][R36.64] ;  /* 0x0000000824489981 */ /* 0x0000e2000c1e1500 */
[----:B------:R-:W-:Y:S02]  /*4e80*/  PRMT R99, RZ, 0x7610, R99 ;  /* 0x00007610ff637816 */ /* 0x000fe40000000063 */
[----:B------:R-:W-:Y:S01]  /*4e90*/  LOP3.LUT R39, R38, 0x18, RZ, 0xfc, !PT ;  /* 0x0000001826277812 */ /* 0x000fe200078efcff */
[----:B0-----:R-:W-:-:S05]  /*4ea0*/  IMAD.WIDE R36, R234, 0x2, R134 ;  /* 0x00000002ea247825 */ /* 0x001fca00078e0286 */
[----:B------:R0:W4:Y:S01]  /*4eb0*/  @!P0 LDG.E.U16 R88, desc[UR8][R36.64] ;  /* 0x0000000824588981 */ /* 0x000122000c1e1500 */
[----:B------:R-:W-:Y:S01]  /*4ec0*/  ISETP.GE.AND P0, PT, R39, UR7, PT ;  /* 0x0000000727007c0c */ /* 0x000fe2000bf06270 */
[----:B0-----:R-:W-:-:S05]  /*4ed0*/  IMAD.WIDE R36, R238, 0x2, R134 ;  /* 0x00000002ee247825 */ /* 0x001fca00078e0286 */
[----:B------:R0:W5:Y:S01]  /*4ee0*/  @!P2 LDG.E.U16 R99, desc[UR8][R36.64] ;  /* 0x000000082463a981 */ /* 0x000162000c1e1500 */
[----:B------:R-:W-:Y:S01]  /*4ef0*/  PRMT R73, RZ, 0x7610, R73 ;  /* 0x00007610ff497816 */ /* 0x000fe20000000049 */
[----:B0-----:R-:W-:-:S05]  /*4f00*/  IMAD.WIDE R36, R242, 0x2, R134 ;  /* 0x00000002f2247825 */ /* 0x001fca00078e0286 */
[----:B------:R0:W2:Y:S01]  /*4f10*/  @!P0 LDG.E.U16 R73, desc[UR8][R36.64] ;  /* 0x0000000824498981 */ /* 0x0000a2000c1e1500 */
[----:B------:R-:W-:Y:S02]  /*4f20*/  PRMT R95, RZ, 0x7610, R95 ;  /* 0x00007610ff5f7816 */ /* 0x000fe4000000005f */
[----:B0-----:R-:W-:-:S04]  /*4f30*/  LOP3.LUT R36, R38, 0xa, RZ, 0xfc, !PT ;  /* 0x0000000a26247812 */ /* 0x001fc800078efcff */
[----:B------:R-:W-:Y:S02]  /*4f40*/  ISETP.GE.AND P0, PT, R36, UR7, PT ;  /* 0x0000000724007c0c */ /* 0x000fe4000bf06270 */
[----:B------:R-:W-:-:S04]  /*4f50*/  LOP3.LUT R36, R38, 0x12, RZ, 0xfc, !PT ;  /* 0x0000001226247812 */ /* 0x000fc800078efcff */
[----:B------:R-:W-:Y:S01]  /*4f60*/  ISETP.GE.AND P1, PT, R36, UR7, PT ;  /* 0x0000000724007c0c */ /* 0x000fe2000bf26270 */
[----:B------:R-:W-:Y:S01]  /*4f70*/  IMAD.WIDE R36, R235, 0x2, R134 ;  /* 0x00000002eb247825 */ /* 0x000fe200078e0286 */
[----:B------:R-:W-:-:S05]  /*4f80*/  PRMT R94, RZ, 0x7610, R94 ;  /* 0x00007610ff5e7816 */ /* 0x000fca000000005e */
[----:B------:R0:W2:Y:S02]  /*4f90*/  @!P0 LDG.E.U16 R95, desc[UR8][R36.64] ;  /* 0x00000008245f8981 */ /* 0x0000a4000c1e1500 */
        /* <DEDUP_REMOVED lines=11> */
[----:B------:R0:W3:Y:S01]  /*5050*/  @!P1 LDG.E.U16 R98, desc[UR8][R36.64] ;  /* 0x0000000824629981 */ /* 0x0000e2000c1e1500 */
[----:B------:R-:W-:Y:S02]  /*5060*/  PRMT R96, RZ, 0x7610, R96 ;  /* 0x00007610ff607816 */ /* 0x000fe40000000060 */
[----:B0-----:R-:W-:-:S04]  /*5070*/  LOP3.LUT R36, R38, 0xc, RZ, 0xfc, !PT ;  /* 0x0000000c26247812 */ /* 0x001fc800078efcff */
[----:B------:R-:W-:Y:S01]  /*5080*/  ISETP.GE.AND P0, PT, R36, UR7, PT ;  /* 0x0000000724007c0c */ /* 0x000fe2000bf06270 */
[----:B------:R-:W-:-:S12]  /*5090*/  IMAD.WIDE R36, R236, 0x2, R134 ;  /* 0x00000002ec247825 */ /* 0x000fd800078e0286 */
[----:B------:R0:W3:Y:S01]  /*50a0*/  @!P0 LDG.E.U16 R96, desc[UR8][R36.64] ;  /* 0x0000000824608981 */ /* 0x0000e2000c1e1500 */
[----:B------:R-:W-:Y:S02]  /*50b0*/  PRMT R91, RZ, 0x7610, R91 ;  /* 0x00007610ff5b7816 */ /* 0x000fe4000000005b */
[----:B0-----:R-:W-:-:S04]  /*50c0*/  LOP3.LUT R36, R38, 0x6, RZ, 0xfc, !PT ;  /* 0x0000000626247812 */ /* 0x001fc800078efcff */
[----:B------:R-:W-:Y:S02]  /*50d0*/  ISETP.GE.AND P0, PT, R36, UR7, PT ;  /* 0x0000000724007c0c */ /* 0x000fe4000bf06270 */
[----:B------:R-:W-:-:S04]  /*50e0*/  LOP3.LUT R36, R38, 0xe, RZ, 0xfc, !PT ;  /* 0x0000000e26247812 */ /* 0x000fc800078efcff */
[----:B------:R-:W-:Y:S01]  /*50f0*/  ISETP.GE.AND P1, PT, R36, UR7, PT ;  /* 0x0000000724007c0c */ /* 0x000fe2000bf26270 */
[----:B------:R-:W-:Y:S01]  /*5100*/  IMAD.WIDE R36, R233, 0x2, R134 ;  /* 0x00000002e9247825 */ /* 0x000fe200078e0286 */
[----:B------:R-:W-:-:S05]  /*5110*/  PRMT R92, RZ, 0x7610, R92 ;  /* 0x00007610ff5c7816 */ /* 0x000fca000000005c */
[----:B------:R0:W3:Y:S02]  /*5120*/  @!P0 LDG.E.U16 R91, desc[UR8][R36.64] ;  /* 0x00000008245b8981 */ /* 0x0000e4000c1e1500 */
[----:B0-----:R-:W-:-:S05]  /*5130*/  IMAD.WIDE R36, R237, 0x2, R134 ;  /* 0x00000002ed247825 */ /* 0x001fca00078e0286 */
        /* <DEDUP_REMOVED lines=12> */
[C---:B0-----:R-:W-:Y:S02]  /*5200*/  LOP3.LUT R36, R38.reuse, 0x1c, RZ, 0xfc, !PT ;  /* 0x0000001c26247812 */ /* 0x041fe400078efcff */
[----:B------:R-:W-:Y:S02]  /*5210*/  LOP3.LUT R38, R38, 0x1e, RZ, 0xfc, !PT ;  /* 0x0000001e26267812 */ /* 0x000fe400078efcff */
[----:B------:R-:W-:Y:S01]  /*5220*/  ISETP.GE.AND P0, PT, R36, UR7, PT ;  /* 0x0000000724007c0c */ /* 0x000fe2000bf06270 */
[----:B------:R-:W-:Y:S01]  /*5230*/  IMAD.WIDE R36, R244, 0x2, R134 ;  /* 0x00000002f4247825 */ /* 0x000fe200078e0286 */
[----:B------:R-:W-:Y:S02]  /*5240*/  ISETP.GE.AND P1, PT, R38, UR7, PT ;  /* 0x0000000726007c0c */ /* 0x000fe4000bf26270 */
[----:B------:R-:W-:-:S09]  /*5250*/  PRMT R100, RZ, 0x7610, R100 ;  /* 0x00007610ff647816 */ /* 0x000fd20000000064 */
[----:B------:R0:W3:Y:S02]  /*5260*/  @!P0 LDG.E.U16 R103, desc[UR8][R36.64] ;  /* 0x0000000824678981 */ /* 0x0000e4000c1e1500 */
[----:B0-----:R-:W-:-:S04]  /*5270*/  LOP3.LUT R36, R89, 0x1f, RZ, 0xc0, !PT ;  /* 0x0000001f59247812 */ /* 0x001fc800078ec0ff */
[----:B------:R-:W-:Y:S01]  /*5280*/  ISETP.GE.AND P0, PT, R36, UR7, PT ;  /* 0x0000000724007c0c */ /* 0x000fe2000bf06270 */
[----:B------:R-:W-:-:S05]  /*5290*/  IMAD.WIDE R36, R245, 0x2, R134 ;  /* 0x00000002f5247825 */ /* 0x000fca00078e0286 */
[----:B------:R0:W3:Y:S01]  /*52a0*/  @!P1 LDG.E.U16 R100, desc[UR8][R36.64] ;  /* 0x0000000824649981 */ /* 0x0000e2000c1e1500 */
[CC--:B------:R-:W-:Y:S02]  /*52b0*/  IADD3 RZ, P1, PT, R154.reuse, R172.reuse, RZ ;  /* 0x000000ac9aff7210 */ /* 0x0c0fe40007f3e0ff */
[----:B------:R-:W-:Y:S02]  /*52c0*/  PRMT R74, RZ, 0x7610, R74 ;  /* 0x00007610ff4a7816 */ /* 0x000fe4000000004a */
[----:B------:R-:W-:Y:S01]  /*52d0*/  PRMT R71, RZ, 0x7610, R71 ;  /* 0x00007610ff477816 */ /* 0x000fe20000000047 */
[--C-:B0-----:R-:W-:Y:S02]  /*52e0*/  IMAD.IADD R36, R154, 0x1, R172.reuse ;  /* 0x000000019a247824 */ /* 0x101fe400078e02ac */
[----:B------:R-:W-:Y:S01]  /*52f0*/  IMAD.X R37, R190, 0x1, R171, P1 ;  /* 0x00000001be257824 */ /* 0x000fe200008e06ab */
[----:B------:R-:W-:Y:S01]  /*5300*/  BAR.SYNC.DEFER_BLOCKING 0x0 ;  /* 0x0000000000007b1d */ /* 0x000fe20000010000 */
[----:B------:R-:W-:Y:S01]  /*5310*/  IADD3 RZ, P1, PT, R156, R172, RZ ;  /* 0x000000ac9cff7210 */ /* 0x000fe20007f3e0ff */
[----:B------:R-:W-:Y:S01]  /*5320*/  IMAD.IADD R38, R158, 0x1, R172 ;  /* 0x000000019e267824 */ /* 0x000fe200078e02ac */
[----:B------:R-:W-:-:S05]  /*5330*/  PRMT R93, RZ, 0x7610, R93 ;  /* 0x00007610ff5d7816 */ /* 0x000fca000000005d */
[----:B------:R-:W0:Y:S01]  /*5340*/  S2UR UR6, SR_CgaCtaId ;  /* 0x00000000000679c3 */ /* 0x000e220000008800 */
[----:B------:R1:W3:Y:S02]  /*5350*/  @!P0 LDG.E.U16 R74, desc[UR8][R36.64] ;  /* 0x00000008244a8981 */ /* 0x0002e4000c1e1500 */
[----:B-1----:R-:W-:Y:S02]  /*5360*/  IMAD.IADD R36, R156, 0x1, R172 ;  /* 0x000000019c247824 */ /* 0x002fe400078e02ac */
[----:B------:R-:W-:Y:S01]  /*5370*/  IMAD.X R37, R144, 0x1, R171, P1 ;  /* 0x0000000190257824 */ /* 0x000fe200008e06ab */
[----:B------:R-:W-:-:S04]  /*5380*/  IADD3 RZ, P1, PT, R158, R172, RZ ;  /* 0x000000ac9eff7210 */ /* 0x000fc80007f3e0ff */
[----:B------:R1:W3:Y:S01]  /*5390*/  @!P0 LDG.E.U16 R71, desc[UR8][R36.64] ;  /* 0x0000000824478981 */ /* 0x0002e2000c1e1500 */
[----:B------:R-:W-:Y:S01]  /*53a0*/  IMAD.X R39, R146, 0x1, R171, P1 ;  /* 0x0000000192277824 */ /* 0x000fe200008e06ab */
[----:B------:R-:W-:Y:S02]  /*53b0*/  IADD3 RZ, P1, PT, R160, R172, RZ ;  /* 0x000000aca0ff7210 */ /* 0x000fe40007f3e0ff */
[----:B-1----:R-:W-:-:S06]  /*53c0*/  PRMT R36, RZ, 0x7610, R36 ;  /* 0x00007610ff247816 */ /* 0x002fcc0000000024 */
[----:B------:R1:W3:Y:S01]  /*53d0*/  @!P0 LDG.E.U16 R36, desc[UR8][R38.64] ;  /* 0x0000000826248981 */ /* 0x0002e2000c1e1500 */
[----:B------:R-:W-:Y:S01]  /*53e0*/  PRMT R75, RZ, 0x7610, R75 ;  /* 0x00007610ff4b7816 */ /* 0x000fe2000000004b */
[----:B-1----:R-:W-:Y:S02]  /*53f0*/  IMAD.IADD R38, R160, 0x1, R172 ;  /* 0x00000001a0267824 */ /* 0x002fe400078e02ac */
[----:B------:R-:W-:Y:S01]  /*5400*/  IMAD.X R39, R148, 0x1, R171, P1 ;  /* 0x0000000194277824 */ /* 0x000fe200008e06ab */
[----:B------:R-:W-:-:S04]  /*5410*/  IADD3 RZ, P1, PT, R162, R172, RZ ;  /* 0x000000aca2ff7210 */ /* 0x000fc80007f3e0ff */
[----:B------:R1:W3:Y:S01]  /*5420*/  @!P0 LDG.E.U16 R93, desc[UR8][R38.64] ;  /* 0x00000008265d8981 */ /* 0x0002e2000c1e1500 */
[--C-:B------:R-:W-:Y:S02]  /*5430*/  IMAD.IADD R68, R163, 0x1, R172.reuse ;  /* 0x00000001a3447824 */ /* 0x100fe400078e02ac */
[----:B-1----:R-:W-:Y:S02]  /*5440*/  IMAD.IADD R38, R162, 0x1, R172 ;  /* 0x00000001a2267824 */ /* 0x002fe400078e02ac */
[----:B------:R-:W-:Y:S01]  /*5450*/  IMAD.X R39, R149, 0x1, R171, P1 ;  /* 0x0000000195277824 */ /* 0x000fe200008e06ab */
[----:B------:R-:W-:-:S04]  /*5460*/  IADD3 RZ, P1, PT, R163, R172, RZ ;  /* 0x000000aca3ff7210 */ /* 0x000fc80007f3e0ff */
[----:B------:R1:W3:Y:S01]  /*5470*/  @!P0 LDG.E.U16 R75, desc[UR8][R38.64] ;  /* 0x00000008264b8981 */ /* 0x0002e2000c1e1500 */
[----:B------:R-:W-:Y:S01]  /*5480*/  IMAD.X R69, R151, 0x1, R171, P1 ;  /* 0x0000000197457824 */ /* 0x000fe200008e06ab */
[----:B------:R-:W-:Y:S01]  /*5490*/  IADD3 RZ, P1, PT, R164, R172, RZ ;  /* 0x000000aca4ff7210 */ /* 0x000fe20007f3e0ff */
[----:B------:R-:W-:Y:S01]  /*54a0*/  UMOV UR4, 0x400 ;  /* 0x0000040000047882 */ /* 0x000fe20000000000 */
[----:B------:R-:W-:Y:S02]  /*54b0*/  PRMT R37, RZ, 0x7610, R37 ;  /* 0x00007610ff257816 */ /* 0x000fe40000000025 */
[----:B-1----:R-:W-:Y:S01]  /*54c0*/  PRMT R39, RZ, 0x7610, R39 ;  /* 0x00007610ff277816 */ /* 0x002fe20000000027 */
[----:B0-----:R-:W-:Y:S01]  /*54d0*/  ULEA UR4, UR6, UR4, 0x18 ;  /* 0x0000000406047291 */ /* 0x001fe2000f8ec0ff */
[----:B------:R-:W-:-:S04]  /*54e0*/  LOP3.LUT R89, R89, 0x3f, RZ, 0xc0, !PT ;  /* 0x0000003f59597812 */ /* 0x000fc800078ec0ff */
[----:B------:R0:W3:Y:S01]  /*54f0*/  @!P0 LDG.E.U16 R39, desc[UR8][R68.64] ;  /* 0x0000000844278981 */ /* 0x0000e2000c1e1500 */
[----:B------:R-:W-:Y:S01]  /*5500*/  IMAD.SHL.U32 R89, R89, 0x2, RZ ;  /* 0x0000000259597824 */ /* 0x000fe200078e00ff */
[----:B------:R-:W-:Y:S01]  /*5510*/  PRMT R102, RZ, 0x7610, R102 ;  /* 0x00007610ff667816 */ /* 0x000fe20000000066 */
[----:B0-----:R-:W-:Y:S02]  /*5520*/  IMAD.IADD R68, R164, 0x1, R172 ;  /* 0x00000001a4447824 */ /* 0x001fe400078e02ac */
[----:B------:R-:W-:Y:S01]  /*5530*/  IMAD.X R69, R153, 0x1, R171, P1 ;  /* 0x0000000199457824 */ /* 0x000fe200008e06ab */
[----:B------:R-:W-:-:S04]  /*5540*/  IADD3 RZ, P1, PT, R165, R172, RZ ;  /* 0x000000aca5ff7210 */ /* 0x000fc80007f3e0ff */
[----:B------:R0:W3:Y:S04]  /*5550*/  @!P0 LDG.E.U16 R37, desc[UR8][R68.64] ;  /* 0x0000000844258981 */ /* 0x0000e8000c1e1500 */
[----:B----4-:R1:W-:Y:S04]  /*5560*/  STS.U16 [R89+UR4+0x2200], R88 ;  /* 0x0022005859007988 */ /* 0x0103e80008000404 */
[----:B--2---:R2:W-:Y:S01]  /*5570*/  STS.U16 [R89+UR4+0x2000], R70 ;  /* 0x0020004659007988 */ /* 0x0045e20008000404 */
[----:B0-----:R-:W-:Y:S02]  /*5580*/  IMAD.IADD R68, R165, 0x1, R172 ;  /* 0x00000001a5447824 */ /* 0x001fe400078e02ac */
[----:B------:R-:W-:Y:S01]  /*5590*/  IMAD.X R69, R155, 0x1, R171, P1 ;  /* 0x000000019b457824 */ /* 0x000fe200008e06ab */
[----:B------:R-:W-:-:S02]  /*55a0*/  IADD3 RZ, P1, PT, R166, R172, RZ ;  /* 0x000000aca6ff7210 */ /* 0x000fc40007f3e0ff */
[----:B-1----:R-:W-:Y:S02]  /*55b0*/  PRMT R88, RZ, 0x7610, R88 ;  /* 0x00007610ff587816 */ /* 0x002fe40000000058 */
[----:B------:R0:W4:Y:S01]  /*55c0*/  @!P0 LDG.E.U16 R102, desc[UR8][R68.64] ;  /* 0x0000000844668981 */ /* 0x000122000c1e1500 */
[----:B--2---:R-:W-:Y:S01]  /*55d0*/  PRMT R70, RZ, 0x7610, R70 ;  /* 0x00007610ff467816 */ /* 0x004fe20000000046 */
[----:B0-----:R-:W-:Y:S02]  /*55e0*/  IMAD.IADD R68, R166, 0x1, R172 ;  /* 0x00000001a6447824 */ /* 0x001fe400078e02ac */
[----:B------:R-:W-:Y:S01]  /*55f0*/  IMAD.X R69, R157, 0x1, R171, P1 ;  /* 0x000000019d457824 */ /* 0x000fe200008e06ab */
[----:B------:R-:W-:-:S04]  /*5600*/  IADD3 RZ, P1, PT, R167, R172, RZ ;  /* 0x000000aca7ff7210 */ /* 0x000fc80007f3e0ff */
[----:B------:R0:W2:Y:S01]  /*5610*/  @!P0 LDG.E.U16 R88, desc[UR8][R68.64] ;  /* 0x0000000844588981 */ /* 0x0000a2000c1e1500 */
[----:B------:R-:W-:-:S03]  /*5620*/  PRMT R38, RZ, 0x7610, R38 ;  /* 0x00007610ff267816 */ /* 0x000fc60000000026 */
[----:B-----5:R1:W-:Y:S01]  /*5630*/  STS.U16 [R89+UR4+0x2400], R99 ;  /* 0x0024006359007988 */ /* 0x0203e20008000404 */
[----:B0-----:R-:W-:Y:S02]  /*5640*/  IMAD.IADD R68, R167, 0x1, R172 ;  /* 0x00000001a7447824 */ /* 0x001fe400078e02ac */
[----:B------:R-:W-:Y:S01]  /*5650*/  IMAD.X R69, R159, 0x1, R171, P1 ;  /* 0x000000019f457824 */ /* 0x000fe200008e06ab */
[----:B------:R-:W-:-:S04]  /*5660*/  IADD3 RZ, P1, PT, R168, R172, RZ ;  /* 0x000000aca8ff7210 */ /* 0x000fc80007f3e0ff */
[----:B------:R0:W5:Y:S01]  /*5670*/  @!P0 LDG.E.U16 R70, desc[UR8][R68.64] ;  /* 0x0000000844468981 */ /* 0x000162000c1e1500 */
[----:B------:R-:W-:-:S03]  /*5680*/  PRMT R129, RZ, 0x7610, R129 ;  /* 0x00007610ff817816 */ /* 0x000fc60000000081 */
[----:B------:R1:W-:Y:S01]  /*5690*/  STS.U16 [R89+UR4+0x2600], R73 ;  /* 0x0026004959007988 */ /* 0x0003e20008000404 */
[----:B0-----:R-:W-:Y:S02]  /*56a0*/  IMAD.IADD R68, R168, 0x1, R172 ;  /* 0x00000001a8447824 */ /* 0x001fe400078e02ac */
[----:B------:R-:W-:Y:S01]  /*56b0*/  IMAD.X R69, R161, 0x1, R171, P1 ;  /* 0x00000001a1457824 */ /* 0x000fe200008e06ab */
[----:B-1----:R-:W-:Y:S02]  /*56c0*/  PRMT R99, RZ, 0x7610, R99 ;  /* 0x00007610ff637816 */ /* 0x002fe40000000063 */
[----:B------:R-:W-:Y:S02]  /*56d0*/  LOP3.LUT R73, R89, 0x10, RZ, 0x3c, !PT ;  /* 0x0000001059497812 */ /* 0x000fe400078e3cff */
[----:B------:R0:W2:Y:S04]  /*56e0*/  @!P0 LDG.E.U16 R38, desc[UR8][R68.64] ;  /* 0x0000000844268981 */ /* 0x0000a8000c1e1500 */
[----:B---3--:R1:W-:Y:S01]  /*56f0*/  STS.U16 [R73+UR4+0x2080], R72 ;  /* 0x0020804849007988 */ /* 0x0083e20008000404 */
[----:B0-----:R-:W-:-:S05]  /*5700*/  IADD3 R68, P1, PT, R230, R172, RZ ;  /* 0x000000ace6447210 */ /* 0x001fca0007f3e0ff */
[----:B------:R-:W-:-:S05]  /*5710*/  IMAD.X R69, R212, 0x1, R171, P1 ;  /* 0x00000001d4457824 */ /* 0x000fca00008e06ab */
[----:B------:R0:W3:Y:S01]  /*5720*/  @!P0 LDG.E.U16 R99, desc[UR8][R68.64] ;  /* 0x0000000844638981 */ /* 0x0000e2000c1e1500 */
[----:B-1----:R-:W-:Y:S02]  /*5730*/  LOP3.LUT R72, R89, 0x20, RZ, 0x3c, !PT ;  /* 0x0000002059487812 */ /* 0x002fe400078e3cff */
[----:B0-----:R-:W-:-:S05]  /*5740*/  IADD3 R68, P1, PT, R187, R172, RZ ;  /* 0x000000acbb447210 */ /* 0x001fca0007f3e0ff */
[----:B------:R-:W-:Y:S01]  /*5750*/  IMAD.X R69, R184, 0x1, R171, P1 ;  /* 0x00000001b8457824 */ /* 0x000fe200008e06ab */
[----:B------:R-:W-:Y:S04]  /*5760*/  STS.U16 [R73+UR4+0x2280], R95 ;  /* 0x0022805f49007988 */ /* 0x000fe80008000404 */
[----:B------:R0:W2:Y:S04]  /*5770*/  @!P0 LDG.E.U16 R129, desc[UR8][R68.64] ;  /* 0x0000000844818981 */ /* 0x0000a8000c1e1500 */
[----:B------:R-:W-:Y:S04]  /*5780*/  STS.U16 [R73+UR4+0x2480], R94 ;  /* 0x0024805e49007988 */ /* 0x000fe80008000404 */
[----:B------:R-:W-:Y:S01]  /*5790*/  STS.U16 [R73+UR4+0x2680], R98 ;  /* 0x0026806249007988 */ /* 0x000fe20008000404 */
[----:B0-----:R-:W-:-:S03]  /*57a0*/  IADD3 R68, P1, PT, R227, R172, RZ ;  /* 0x000000ace3447210 */ /* 0x001fc60007f3e0ff */
[----:B------:R0:W-:Y:S02]  /*57b0*/  STS.U16 [R72+UR4+0x2100], R90 ;  /* 0x0021005a48007988 */ /* 0x0001e40008000404 */
[----:B------:R-:W-:Y:S01]  /*57c0*/  IMAD.X R69, R206, 0x1, R171, P1 ;  /* 0x00000001ce457824 */ /* 0x000fe200008e06ab */
[----:B0-----:R-:W-:-:S06]  /*57d0*/  PRMT R90, RZ, 0x7610, R90 ;  /* 0x00007610ff5a7816 */ /* 0x001fcc000000005a */
[----:B------:R0:W2:Y:S01]  /*57e0*/  @!P0 LDG.E.U16 R90, desc[UR8][R68.64] ;  /* 0x00000008445a8981 */ /* 0x0000a2000c1e1500 */
[----:B------:R-:W-:Y:S02]  /*57f0*/  PRMT R130, RZ, 0x7610, R130 ;  /* 0x00007610ff827816 */ /* 0x000fe40000000082 */
[----:B0-----:R-:W-:-:S05]  /*5800*/  IADD3 R68, P1, PT, R203, R172, RZ ;  /* 0x000000accb447210 */ /* 0x001fca0007f3e0ff */
[----:B------:R-:W-:-:S05]  /*5810*/  IMAD.X R69, R178, 0x1, R171, P1 ;  /* 0x00000001b2457824 */ /* 0x000fca00008e06ab */
[----:B------:R0:W5:Y:S01]  /*5820*/  @!P0 LDG.E.U16 R130, desc[UR8][R68.64] ;  /* 0x0000000844828981 */ /* 0x000162000c1e1500 */
[----:B------:R-:W-:Y:S02]  /*5830*/  PRMT R94, RZ, 0x7610, R94 ;  /* 0x00007610ff5e7816 */ /* 0x000fe4000000005e */
[----:B0-----:R-:W-:-:S05]  /*5840*/  IADD3 R68, P1, PT, R174, R172, RZ ;  /* 0x000000acae447210 */ /* 0x001fca0007f3e0ff */
[----:B------:R-:W-:-:S05]  /*5850*/  IMAD.X R69, R173, 0x1, R171, P1 ;  /* 0x00000001ad457824 */ /* 0x000fca00008e06ab */
[----:B------:R0:W5:Y:S01]  /*5860*/  @!P0 LDG.E.U16 R94, desc[UR8][R68.64] ;  /* 0x00000008445e8981 */ /* 0x000162000c1e1500 */
[----:B------:R-:W-:Y:S02]  /*5870*/  PRMT R95, RZ, 0x7610, R95 ;  /* 0x00007610ff5f7816 */ /* 0x000fe4000000005f */
[----:B0-----:R-:W-:-:S05]  /*5880*/  IADD3 R68, P1, PT, R223, R172, RZ ;  /* 0x000000acdf447210 */ /* 0x001fca0007f3e0ff */
[----:B------:R-:W-:Y:S01]  /*5890*/  IMAD.X R69, R198, 0x1, R171, P1 ;  /* 0x00000001c6457824 */ /* 0x000fe200008e06ab */
[----:B------:R0:W-:Y:S04]  /*58a0*/  STS.U16 [R72+UR4+0x2500], R101 ;  /* 0x0025006548007988 */ /* 0x0001e80008000404 */
[----:B------:R1:W5:Y:S01]  /*58b0*/  @!P0 LDG.E.U16 R95, desc[UR8][R68.64] ;  /* 0x00000008445f8981 */ /* 0x000362000c1e1500 */
[----:B0-----:R-:W-:Y:S02]  /*58c0*/  PRMT R101, RZ, 0x7610, R101 ;  /* 0x00007610ff657816 */ /* 0x001fe40000000065 */
[----:B-1----:R-:W-:-:S05]  /*58d0*/  IADD3 R68, P1, PT, R195, R172, RZ ;  /* 0x000000acc3447210 */ /* 0x002fca0007f3e0ff */
[----:B------:R-:W-:Y:S01]  /*58e0*/  IMAD.X R69, R5, 0x1, R171, P1 ;  /* 0x0000000105457824 */ /* 0x000fe200008e06ab */
[----:B------:R0:W-:Y:S04]  /*58f0*/  STS.U16 [R72+UR4+0x2700], R103 ;  /* 0x0027006748007988 */ /* 0x0001e80008000404 */
[----:B------:R1:W5:Y:S01]  /*5900*/  @!P0 LDG.E.U16 R101, desc[UR8][R68.64] ;  /* 0x0000000844658981 */ /* 0x000362000c1e1500 */
[----:B0-----:R-:W-:Y:S02]  /*5910*/  PRMT R103, RZ, 0x7610, R103 ;  /* 0x00007610ff677816 */ /* 0x001fe40000000067 */
[----:B-1----:R-:W-:-:S05]  /*5920*/  IADD3 R68, P1, PT, R17, R172, RZ ;  /* 0x000000ac11447210 */ /* 0x002fca0007f3e0ff */
[----:B------:R-:W-:-:S05]  /*5930*/  IMAD.X R69, R9, 0x1, R171, P1 ;  /* 0x0000000109457824 */ /* 0x000fca00008e06ab */
[----:B------:R0:W5:Y:S01]  /*5940*/  @!P0 LDG.E.U16 R103, desc[UR8][R68.64] ;  /* 0x0000000844678981 */ /* 0x000162000c1e1500 */
[----:B------:R-:W-:Y:S02]  /*5950*/  PRMT R128, RZ, 0x7610, R128 ;  /* 0x00007610ff807816 */ /* 0x000fe40000000080 */
[----:B0-----:R-:W-:Y:S01]  /*5960*/  IADD3 R68, P1, PT, R219, R172, RZ ;  /* 0x000000acdb447210 */ /* 0x001fe20007f3e0ff */
[----:B------:R0:W-:Y:S04]  /*5970*/  STS.U16 [R72+UR4+0x2300], R96 ;  /* 0x0023006048007988 */ /* 0x0001e80008000404 */
[----:B------:R-:W-:-:S05]  /*5980*/  IMAD.X R69, R14, 0x1, R171, P1 ;  /* 0x000000010e457824 */ /* 0x000fca00008e06ab */
[----:B------:R1:W5:Y:S01]  /*5990*/  @!P0 LDG.E.U16 R128, desc[UR8][R68.64] ;  /* 0x0000000844808981 */ /* 0x000362000c1e1500 */
[----:B0-----:R-:W-:-:S05]  /*59a0*/  LOP3.LUT R96, R89, 0x30, RZ, 0x3c, !PT ;  /* 0x0000003059607812 */ /* 0x001fca00078e3cff */
[----:B------:R-:W-:Y:S01]  /*59b0*/  STS.U16 [R96+UR4+0x2180], R91 ;  /* 0x0021805b60007988 */ /* 0x000fe20008000404 */
[----:B-1----:R-:W-:-:S03]  /*59c0*/  IADD3 R68, P1, PT, R28, R172, RZ ;  /* 0x000000ac1c447210 */ /* 0x002fc60007f3e0ff */
[----:B------:R-:W-:Y:S04]  /*59d0*/  STS.U16 [R96+UR4+0x2380], R92 ;  /* 0x0023805c60007988 */ /* 0x000fe80008000404 */
[----:B------:R-:W-:Y:S01]  /*59e0*/  STS.U16 [R96+UR4+0x2580], R97 ;  /* 0x0025806160007988 */ /* 0x000fe20008000404 */
[----:B------:R-:W-:-:S03]  /*59f0*/  IMAD.X R69, R19, 0x1, R171, P1 ;  /* 0x0000000113457824 */ /* 0x000fc600008e06ab */
[----:B------:R0:W-:Y:S02]  /*5a00*/  STS.U16 [R96+UR4+0x2780], R100 ;  /* 0x0027806460007988 */ /* 0x0001e40008000404 */
[----:B0-----:R-:W-:-:S06]  /*5a10*/  PRMT R96, RZ, 0x7610, R96 ;  /* 0x00007610ff607816 */ /* 0x001fcc0000000060 */
[----:B------:R0:W5:Y:S01]  /*5a20*/  @!P0 LDG.E.U16 R96, desc[UR8][R68.64] ;  /* 0x0000000844608981 */ /* 0x000162000c1e1500 */
[----:B------:R-:W-:Y:S02]  /*5a30*/  PRMT R97, RZ, 0x7610, R97 ;  /* 0x00007610ff617816 */ /* 0x000fe40000000061 */
[----:B0-----:R-:W-:-:S05]  /*5a40*/  IADD3 R68, P1, PT, R35, R172, RZ ;  /* 0x000000ac23447210 */ /* 0x001fca0007f3e0ff */
[----:B------:R-:W-:-:S05]  /*5a50*/  IMAD.X R69, R24, 0x1, R171, P1 ;  /* 0x0000000118457824 */ /* 0x000fca00008e06ab */
[----:B------:R0:W5:Y:S01]  /*5a60*/  @!P0 LDG.E.U16 R97, desc[UR8][R68.64] ;  /* 0x0000000844618981 */ /* 0x000162000c1e1500 */
[----:B------:R-:W-:Y:S02]  /*5a70*/  PRMT R98, RZ, 0x7610, R98 ;  /* 0x00007610ff627816 */ /* 0x000fe40000000062 */
[----:B0-----:R-:W-:-:S05]  /*5a80*/  IADD3 R68, P1, PT, R215, R172, RZ ;  /* 0x000000acd7447210 */ /* 0x001fca0007f3e0ff */
[----:B------:R-:W-:-:S05]  /*5a90*/  IMAD.X R69, R31, 0x1, R171, P1 ;  /* 0x000000011f457824 */ /* 0x000fca00008e06ab */
[----:B------:R0:W5:Y:S02]  /*5aa0*/  @!P0 LDG.E.U16 R98, desc[UR8][R68.64] ;  /* 0x0000000844628981 */ /* 0x000164000c1e1500 */
[----:B0-----:R-:W-:-:S05]  /*5ab0*/  IADD3 R68, P1, PT, R145, R172, RZ ;  /* 0x000000ac91447210 */ /* 0x001fca0007f3e0ff */
[----:B------:R-:W-:Y:S01]  /*5ac0*/  IMAD.X R69, R133, 0x1, R171, P1 ;  /* 0x0000000185457824 */ /* 0x000fe200008e06ab */
[----:B------:R-:W-:Y:S01]  /*5ad0*/  PRMT R100, RZ, 0x7610, R100 ;  /* 0x00007610ff647816 */ /* 0x000fe20000000064 */
[----:B---3--:R0:W-:Y:S02]  /*5ae0*/  STS.U16 [R89+UR4], R99 ;  /* 0x0000006359007988 */ /* 0x0081e40008000404 */
[----:B0-----:R-:W-:-:S06]  /*5af0*/  PRMT R99, RZ, 0x7610, R99 ;  /* 0x00007610ff637816 */ /* 0x001fcc0000000063 */
[----:B------:R0:W3:Y:S02]  /*5b00*/  @!P0 LDG.E.U16 R99, desc[UR8][R68.64] ;  /* 0x0000000844638981 */ /* 0x0000e4000c1e1500 */
[----:B0-----:R-:W-:-:S05]  /*5b10*/  IADD3 R68, P1, PT, R152, R172, RZ ;  /* 0x000000ac98447210 */ /* 0x001fca0007f3e0ff */
[----:B------:R-:W-:-:S05]  /*5b20*/  IMAD.X R69, R142, 0x1, R171, P1 ;  /* 0x000000018e457824 */ /* 0x000fca00008e06ab */
[----:B------:R0:W3:Y:S02]  /*5b30*/  @!P0 LDG.E.U16 R100, desc[UR8][R68.64] ;  /* 0x0000000844648981 */ /* 0x0000e4000c1e1500 */
[----:B0-----:R-:W-:Y:S02]  /*5b40*/  IADD3 R68, P1, PT, R211, R172, RZ ;  /* 0x000000acd3447210 */ /* 0x001fe40007f3e0ff */
[----:B--2---:R0:W-:Y:S03]  /*5b50*/  STS.U16 [R89+UR4+0x400], R90 ;  /* 0x0004005a59007988 */ /* 0x0041e60008000404 */
[----:B------:R-:W-:Y:S01]  /*5b60*/  IMAD.X R69, R188, 0x1, R171, P1 ;  /* 0x00000001bc457824 */ /* 0x000fe200008e06ab */
[----:B0-----:R-:W-:Y:S01]  /*5b70*/  PRMT R90, RZ, 0x7610, R90 ;  /* 0x00007610ff5a7816 */ /* 0x001fe2000000005a */
[----:B----4-:R0:W-:Y:S05]  /*5b80*/  STS.U16 [R89+UR4+0x1e00], R102 ;  /* 0x001e006659007988 */ /* 0x0101ea0008000404 */
[----:B------:R1:W2:Y:S01]  /*5b90*/  @!P0 LDG.E.U16 R90, desc[UR8][R68.64] ;  /* 0x00000008445a8981 */ /* 0x0002a2000c1e1500 */
[----:B0-----:R-:W-:-:S02]  /*5ba0*/  PRMT R102, RZ, 0x7610, R102 ;  /* 0x00007610ff667816 */ /* 0x001fc40000000066 */
[----:B-1----:R-:W-:-:S05]  /*5bb0*/  IADD3 R68, P1, PT, R228, R172, RZ ;  /* 0x000000ace4447210 */ /* 0x002fca0007f3e0ff */
[----:B------:R-:W-:-:S05]  /*5bc0*/  IMAD.X R69, R208, 0x1, R171, P1 ;  /* 0x00000001d0457824 */ /* 0x000fca00008e06ab */
[----:B------:R0:W4:Y:S01]  /*5bd0*/  @!P0 LDG.E.U16 R102, desc[UR8][R68.64] ;  /* 0x0000000844668981 */ /* 0x000122000c1e1500 */
[----:B------:R-:W-:Y:S02]  /*5be0*/  PRMT R91, RZ, 0x7610, R91 ;  /* 0x00007610ff5b7816 */ /* 0x000fe4000000005b */
[----:B0-----:R-:W-:-:S05]  /*5bf0*/  IADD3 R68, P1, PT, R205, R172, RZ ;  /* 0x000000accd447210 */ /* 0x001fca0007f3e0ff */
[----:B------:R-:W-:-:S05]  /*5c00*/  IMAD.X R69, R181, 0x1, R171, P1 ;  /* 0x00000001b5457824 */ /* 0x000fca00008e06ab */
[----:B------:R0:W2:Y:S01]  /*5c10*/  @!P0 LDG.E.U16 R91, desc[UR8][R68.64] ;  /* 0x00000008445b8981 */ /* 0x0000a2000c1e1500 */
[----:B------:R-:W-:Y:S02]  /*5c20*/  PRMT R92, RZ, 0x7610, R92 ;  /* 0x00007610ff5c7816 */ /* 0x000fe4000000005c */
[----:B0-----:R-:W-:-:S05]  /*5c30*/  IADD3 R68, P1, PT, R177, R172, RZ ;  /* 0x000000acb1447210 */ /* 0x001fca0007f3e0ff */
[----:B------:R-:W-:Y:S01]  /*5c40*/  IMAD.X R69, R176, 0x1, R171, P1 ;  /* 0x00000001b0457824 */ /* 0x000fe200008e06ab */
[----:B------:R0:W-:Y:S04]  /*5c50*/  STS.U16 [R89+UR4+0x1c00], R93 ;  /* 0x001c005d59007988 */ /* 0x0001e80008000404 */
[----:B------:R1:W2:Y:S01]  /*5c60*/  @!P0 LDG.E.U16 R92, desc[UR8][R68.64] ;  /* 0x00000008445c8981 */ /* 0x0002a2000c1e1500 */
[----:B0-----:R-:W-:Y:S02]  /*5c70*/  PRMT R93, RZ, 0x7610, R93 ;  /* 0x00007610ff5d7816 */ /* 0x001fe4000000005d */
[----:B-1----:R-:W-:-:S05]  /*5c80*/  IADD3 R68, P1, PT, R224, R172, RZ ;  /* 0x000000ace0447210 */ /* 0x002fca0007f3e0ff */
[----:B------:R-:W-:Y:S01]  /*5c90*/  IMAD.X R69, R200, 0x1, R171, P1 ;  /* 0x00000001c8457824 */ /* 0x000fe200008e06ab */
[----:B-----5:R0:W-:Y:S04]  /*5ca0*/  STS.U16 [R89+UR4+0x800], R94 ;  /* 0x0008005e59007988 */ /* 0x0201e80008000404 */
[----:B------:R1:W5:Y:S01]  /*5cb0*/  @!P0 LDG.E.U16 R93, desc[UR8][R68.64] ;  /* 0x00000008445d8981 */ /* 0x000362000c1e1500 */
[----:B0-----:R-:W-:Y:S02]  /*5cc0*/  PRMT R94, RZ, 0x7610, R94 ;  /* 0x00007610ff5e7816 */ /* 0x001fe4000000005e */
[----:B-1----:R-:W-:-:S05]  /*5cd0*/  IADD3 R68, P1, PT, R197, R172, RZ ;  /* 0x000000acc5447210 */ /* 0x002fca0007f3e0ff */
[----:B------:R-:W-:Y:S01]  /*5ce0*/  IMAD.X R69, R3, 0x1, R171, P1 ;  /* 0x0000000103457824 */ /* 0x000fe200008e06ab */
[----:B------:R0:W-:Y:S04]  /*5cf0*/  STS.U16 [R89+UR4+0xa00], R95 ;  /* 0x000a005f59007988 */ /* 0x0001e80008000404 */
[----:B------:R1:W2:Y:S01]  /*5d00*/  @!P0 LDG.E.U16 R94, desc[UR8][R68.64] ;  /* 0x00000008445e8981 */ /* 0x0002a2000c1e1500 */
[----:B0-----:R-:W-:Y:S02]  /*5d10*/  PRMT R95, RZ, 0x7610, R95 ;  /* 0x00007610ff5f7816 */ /* 0x001fe4000000005f */
[----:B-1----:R-:W-:-:S05]  /*5d20*/  IADD3 R68, P1, PT, R13, R172, RZ ;  /* 0x000000ac0d447210 */ /* 0x002fca0007f3e0ff */
[----:B------:R-:W-:-:S05]  /*5d30*/  IMAD.X R69, R6, 0x1, R171, P1 ;  /* 0x0000000106457824 */ /* 0x000fca00008e06ab */
[----:B------:R0:W4:Y:S02]  /*5d40*/  @!P0 LDG.E.U16 R95, desc[UR8][R68.64] ;  /* 0x00000008445f8981 */ /* 0x000124000c1e1500 */
[----:B0-----:R-:W-:-:S05]  /*5d50*/  IADD3 R68, P1, PT, R220, R172, RZ ;  /* 0x000000acdc447210 */ /* 0x001fca0007f3e0ff */
[----:B------:R-:W-:Y:S01]  /*5d60*/  IMAD.X R69, R192, 0x1, R171, P1 ;  /* 0x00000001c0457824 */ /* 0x000fe200008e06ab */
[----:B------:R0:W-:Y:S02]  /*5d70*/  STS.U16 [R89+UR4+0x1200], R96 ;  /* 0x0012006059007988 */ /* 0x0001e40008000404 */
[----:B0-----:R-:W-:-:S06]  /*5d80*/  PRMT R96, RZ, 0x7610, R96 ;  /* 0x00007610ff607816 */ /* 0x001fcc0000000060 */
[----:B------:R0:W4:Y:S04]  /*5d90*/  @!P0 LDG.E.U16 R96, desc[UR8][R68.64] ;  /* 0x0000000844608981 */ /* 0x000128000c1e1500 */
[----:B------:R1:W-:Y:S01]  /*5da0*/  STS.U16 [R89+UR4+0x1400], R97 ;  /* 0x0014006159007988 */ /* 0x0003e20008000404 */
[----:B0-----:R-:W-:Y:S02]  /*5db0*/  IADD3 R68, P1, PT, R189, R172, RZ ;  /* 0x000000acbd447210 */ /* 0x001fe40007f3e0ff */
[----:B-1----:R-:W-:-:S03]  /*5dc0*/  PRMT R97, RZ, 0x7610, R97 ;  /* 0x00007610ff617816 */ /* 0x002fc60000000061 */
[----:B------:R-:W-:-:S05]  /*5dd0*/  IMAD.X R69, R15, 0x1, R171, P1 ;  /* 0x000000010f457824 */ /* 0x000fca00008e06ab */
[----:B------:R0:W4:Y:S04]  /*5de0*/  @!P0 LDG.E.U16 R97, desc[UR8][R68.64] ;  /* 0x0000000844618981 */ /* 0x000128000c1e1500 */
[----:B------:R1:W-:Y:S01]  /*5df0*/  STS.U16 [R89+UR4+0x1600], R98 ;  /* 0x0016006259007988 */ /* 0x0003e20008000404 */
[----:B0-----:R-:W-:Y:S02]  /*5e00*/  IADD3 R68, P1, PT, R30, R172, RZ ;  /* 0x000000ac1e447210 */ /* 0x001fe40007f3e0ff */
[----:B-1----:R-:W-:-:S03]  /*5e10*/  PRMT R98, RZ, 0x7610, R98 ;  /* 0x00007610ff627816 */ /* 0x002fc60000000062 */
[----:B------:R-:W-:-:S05]  /*5e20*/  IMAD.X R69, R20, 0x1, R171, P1 ;  /* 0x0000000114457824 */ /* 0x000fca00008e06ab */
[----:B------:R0:W4:Y:S02]  /*5e30*/  @!P0 LDG.E.U16 R98, desc[UR8][R68.64] ;  /* 0x0000000844628981 */ /* 0x000124000c1e1500 */
[----:B0-----:R-:W-:-:S05]  /*5e40*/  IADD3 R68, P1, PT, R216, R172, RZ ;  /* 0x000000acd8447210 */ /* 0x001fca0007f3e0ff */
[----:B------:R-:W-:Y:S01]  /*5e50*/  IMAD.X R69, R26, 0x1, R171, P1 ;  /* 0x000000011a457824 */ /* 0x000fe200008e06ab */
[----:B------:R0:W-:Y:S02]  /*5e60*/  STS.U16 [R89+UR4+0xc00], R101 ;  /* 0x000c006559007988 */ /* 0x0001e40008000404 */
[----:B0-----:R-:W-:Y:S02]  /*5e70*/  PRMT R101, RZ, 0x7610, R101 ;  /* 0x00007610ff657816 */ /* 0x001fe40000000065 */
[----:B---3--:R0:W-:Y:S02]  /*5e80*/  STS.U16 [R89+UR4+0x1800], R99 ;  /* 0x0018006359007988 */ /* 0x0081e40008000404 */
[----:B0-----:R-:W-:-:S06]  /*5e90*/  PRMT R99, RZ, 0x7610, R99 ;  /* 0x00007610ff637816 */ /* 0x001fcc0000000063 */
[----:B------:R0:W3:Y:S04]  /*5ea0*/  @!P0 LDG.E.U16 R99, desc[UR8][R68.64] ;  /* 0x0000000844638981 */ /* 0x0000e8000c1e1500 */
[----:B------:R1:W-:Y:S01]  /*5eb0*/  STS.U16 [R89+UR4+0x1a00], R100 ;  /* 0x001a006459007988 */ /* 0x0003e20008000404 */
[----:B0-----:R-:W-:Y:S02]  /*5ec0*/  IADD3 R68, P1, PT, R141, R172, RZ ;  /* 0x000000ac8d447210 */ /* 0x001fe40007f3e0ff */
[----:B-1----:R-:W-:-:S03]  /*5ed0*/  PRMT R100, RZ, 0x7610, R100 ;  /* 0x00007610ff647816 */ /* 0x002fc60000000064 */
[----:B------:R-:W-:-:S05]  /*5ee0*/  IMAD.X R69, R32, 0x1, R171, P1 ;  /* 0x0000000120457824 */ /* 0x000fca00008e06ab */
[----:B------:R0:W3:Y:S02]  /*5ef0*/  @!P0 LDG.E.U16 R100, desc[UR8][R68.64] ;  /* 0x0000000844648981 */ /* 0x0000e4000c1e1500 */
[----:B0-----:R-:W-:-:S05]  /*5f00*/  IADD3 R68, P1, PT, R147, R172, RZ ;  /* 0x000000ac93447210 */ /* 0x001fca0007f3e0ff */
[----:B------:R-:W-:-:S05]  /*5f10*/  IMAD.X R69, R137, 0x1, R171, P1 ;  /* 0x0000000189457824 */ /* 0x000fca00008e06ab */
[----:B------:R0:W3:Y:S04]  /*5f20*/  @!P0 LDG.E.U16 R101, desc[UR8][R68.64] ;  /* 0x0000000844658981 */ /* 0x0000e8000c1e1500 */
[----:B------:R-:W-:Y:S04]  /*5f30*/  STS.U16 [R89+UR4+0x200], R129 ;  /* 0x0002008159007988 */ /* 0x000fe80008000404 */
[----:B------:R-:W-:Y:S01]  /*5f40*/  STS.U16 [R89+UR4+0x600], R130 ;  /* 0x0006008259007988 */ /* 0x000fe20008000404 */
[----:B0-----:R-:W-:-:S03]  /*5f50*/  IADD3 R68, P1, PT, R229, R172, RZ ;  /* 0x000000ace5447210 */ /* 0x001fc60007f3e0ff */
[----:B------:R-:W-:Y:S04]  /*5f60*/  STS.U16 [R89+UR4+0xe00], R103 ;  /* 0x000e006759007988 */ /* 0x000fe80008000404 */
[----:B------:R-:W-:Y:S01]  /*5f70*/  STS.U16 [R89+UR4+0x1000], R128 ;  /* 0x0010008059007988 */ /* 0x000fe20008000404 */
[----:B------:R-:W-:-:S03]  /*5f80*/  IMAD.X R69, R210, 0x1, R171, P1 ;  /* 0x00000001d2457824 */ /* 0x000fc600008e06ab */
[----:B------:R0:W-:Y:S02]  /*5f90*/  STS.U16 [R73+UR4+0x1a80], R74 ;  /* 0x001a804a49007988 */ /* 0x0001e40008000404 */
[----:B0-----:R-:W-:Y:S02]  /*5fa0*/  PRMT R74, RZ, 0x7610, R74 ;  /* 0x00007610ff4a7816 */ /* 0x001fe4000000004a */
[----:B------:R0:W-:Y:S04]  /*5fb0*/  STS.U16 [R73+UR4+0x1c80], R75 ;  /* 0x001c804b49007988 */ /* 0x0001e80008000404 */
[----:B------:R1:W3:Y:S01]  /*5fc0*/  @!P0 LDG.E.U16 R74, desc[UR8][R68.64] ;  /* 0x00000008444a8981 */ /* 0x0002e2000c1e1500 */
[----:B0-----:R-:W-:Y:S02]  /*5fd0*/  PRMT R75, RZ, 0x7610, R75 ;  /* 0x00007610ff4b7816 */ /* 0x001fe4000000004b */
[----:B-1----:R-:W-:-:S05]  /*5fe0*/  IADD3 R68, P1, PT, R207, R172, RZ ;  /* 0x000000accf447210 */ /* 0x002fca0007f3e0ff */
[----:B------:R-:W-:Y:S01]  /*5ff0*/  IMAD.X R69, R183, 0x1, R171, P1 ;  /* 0x00000001b7457824 */ /* 0x000fe200008e06ab */
[----:B------:R0:W-:Y:S04]  /*6000*/  STS.U16 [R73+UR4+0x1e80], R88 ;  /* 0x001e805849007988 */ /* 0x0001e80008000404 */
[----:B------:R1:W3:Y:S01]  /*6010*/  @!P0 LDG.E.U16 R75, desc[UR8][R68.64] ;  /* 0x00000008444b8981 */ /* 0x0002e2000c1e1500 */
[----:B0-----:R-:W-:Y:S02]  /*6020*/  PRMT R88, RZ, 0x7610, R88 ;  /* 0x00007610ff587816 */ /* 0x001fe40000000058 */
[----:B-1----:R-:W-:-:S05]  /*6030*/  IADD3 R68, P1, PT, R180, R172, RZ ;  /* 0x000000acb4447210 */ /* 0x002fca0007f3e0ff */
[----:B------:R-:W-:-:S05]  /*6040*/  IMAD.X R69, R179, 0x1, R171, P1 ;  /* 0x00000001b3457824 */ /* 0x000fca00008e06ab */
[----:B------:R0:W3:Y:S01]  /*6050*/  @!P0 LDG.E.U16 R88, desc[UR8][R68.64] ;  /* 0x0000000844588981 */ /* 0x0000e2000c1e1500 */
[----:B------:R-:W-:Y:S02]  /*6060*/  PRMT R89, RZ, 0x7610, R89 ;  /* 0x00007610ff597816 */ /* 0x000fe40000000059 */
[----:B0-----:R-:W-:-:S05]  /*6070*/  IADD3 R68, P1, PT, R225, R172, RZ ;  /* 0x000000ace1447210 */ /* 0x001fca0007f3e0ff */
[----:B------:R-:W-:Y:S01]  /*6080*/  IMAD.X R69, R202, 0x1, R171, P1 ;  /* 0x00000001ca457824 */ /* 0x000fe200008e06ab */
[----:B--2---:R0:W-:Y:S04]  /*6090*/  STS.U16 [R73+UR4+0x80], R90 ;  /* 0x0000805a49007988 */ /* 0x0041e80008000404 */
[----:B------:R1:W2:Y:S01]  /*60a0*/  @!P0 LDG.E.U16 R89, desc[UR8][R68.64] ;  /* 0x0000000844598981 */ /* 0x0002a2000c1e1500 */
        /* <DEDUP_REMOVED lines=8> */
[----:B------:R0:W2:Y:S04]  /*6130*/  @!P0 LDG.E.U16 R91, desc[UR8][R68.64] ;  /* 0x00000008445b8981 */ /* 0x0000a8000c1e1500 */
[----:B------:R1:W-:Y:S01]  /*6140*/  STS.U16 [R73+UR4+0x680], R92 ;  /* 0x0006805c49007988 */ /* 0x0003e20008000404 */
[----:B0-----:R-:W-:Y:S02]  /*6150*/  IADD3 R68, P1, PT, R221, R172, RZ ;  /* 0x000000acdd447210 */ /* 0x001fe40007f3e0ff */
[----:B-1----:R-:W-:-:S03]  /*6160*/  PRMT R92, RZ, 0x7610, R92 ;  /* 0x00007610ff5c7816 */ /* 0x002fc6000000005c */
[----:B------:R-:W-:Y:S01]  /*6170*/  IMAD.X R69, R194, 0x1, R171, P1 ;  /* 0x00000001c2457824 */ /* 0x000fe200008e06ab */
[----:B-----5:R0:W-:Y:S04]  /*6180*/  STS.U16 [R73+UR4+0x880], R93 ;  /* 0x0008805d49007988 */ /* 0x0201e80008000404 */
        /* <DEDUP_REMOVED lines=8> */
[----:B------:R-:W-:Y:S01]  /*6210*/  IMAD.X R69, R16, 0x1, R171, P1 ;  /* 0x0000000110457824 */ /* 0x000fe200008e06ab */
[----:B----4-:R0:W-:Y:S04]  /*6220*/  STS.U16 [R73+UR4+0xc80], R95 ;  /* 0x000c805f49007988 */ /* 0x0101e80008000404 */
[----:B------:R1:W4:Y:S01]  /*6230*/  @!P0 LDG.E.U16 R94, desc[UR8][R68.64] ;  /* 0x00000008445e8981 */ /* 0x000322000c1e1500 */
[----:B0-----:R-:W-:Y:S02]  /*6240*/  PRMT R95, RZ, 0x7610, R95 ;  /* 0x00007610ff5f7816 */ /* 0x001fe4000000005f */
[----:B-1----:R-:W-:-:S05]  /*6250*/  IADD3 R68, P1, PT, R217, R172, RZ ;  /* 0x000000acd9447210 */ /* 0x002fca0007f3e0ff */
[----:B------:R-:W-:Y:S01]  /*6260*/  IMAD.X R69, R22, 0x1, R171, P1 ;  /* 0x0000000116457824 */ /* 0x000fe200008e06ab */
[----:B------:R0:W-:Y:S04]  /*6270*/  STS.U16 [R73+UR4+0xe80], R96 ;  /* 0x000e806049007988 */ /* 0x0001e80008000404 */
        /* <DEDUP_REMOVED lines=14> */
[----:B---3--:R0:W-:Y:S04]  /*6360*/  STS.U16 [R73+UR4+0x1480], R99 ;  /* 0x0014806349007988 */ /* 0x0081e80008000404 */
        /* <DEDUP_REMOVED lines=8> */
[----:B------:R-:W-:Y:S01]  /*63f0*/  IMAD.X R69, R182, 0x1, R171, P1 ;  /* 0x00000001b6457824 */ /* 0x000fe200008e06ab */
[----:B------:R-:W-:Y:S04]  /*6400*/  STS.U16 [R73+UR4+0x280], R102 ;  /* 0x0002806649007988 */ /* 0x000fe80008000404 */
[----:B------:R0:W3:Y:S04]  /*6410*/  @!P0 LDG.E.U16 R100, desc[UR8][R68.64] ;  /* 0x0000000844648981 */ /* 0x0000e8000c1e1500 */
[----:B------:R1:W-:Y:S01]  /*6420*/  STS.U16 [R73+UR4+0x1880], R101 ;  /* 0x0018806549007988 */ /* 0x0003e20008000404 */
[----:B0-----:R-:W-:-:S02]  /*6430*/  IADD3 R68, P1, PT, R209, R172, RZ ;  /* 0x000000acd1447210 */ /* 0x001fc40007f3e0ff */
[----:B-1----:R-:W-:-:S03]  /*6440*/  PRMT R73, RZ, 0x7610, R73 ;  /* 0x00007610ff497816 */ /* 0x002fc60000000049 */
[----:B------:R-:W-:-:S05]  /*6450*/  IMAD.X R69, R185, 0x1, R171, P1 ;  /* 0x00000001b9457824 */ /* 0x000fca00008e06ab */
[----:B------:R0:W3:Y:S01]  /*6460*/  @!P0 LDG.E.U16 R73, desc[UR8][R68.64] ;  /* 0x0000000844498981 */ /* 0x0000e2000c1e1500 */
[----:B------:R-:W-:Y:S02]  /*6470*/  PRMT R101, RZ, 0x7610, R101 ;  /* 0x00007610ff657816 */ /* 0x000fe40000000065 */
[----:B0-----:R-:W-:-:S05]  /*6480*/  IADD3 R68, P1, PT, R201, R172, RZ ;  /* 0x000000acc9447210 */ /* 0x001fca0007f3e0ff */
[----:B------:R-:W-:Y:S01]  /*6490*/  IMAD.X R69, R175, 0x1, R171, P1 ;  /* 0x00000001af457824 */ /* 0x000fe200008e06ab */
        /* <DEDUP_REMOVED lines=44> */
[----:B------:R0:W2:Y:S02]  /*6760*/  @!P0 LDG.E.U16 R91, desc[UR8][R68.64] ;  /* 0x00000008445b8981 */ /* 0x0000a4000c1e1500 */
[----:B0-----:R-:W0:Y:S02]  /*6770*/  S2R R68, SR_TID.X ;  /* 0x0000000000447919 */ /* 0x001e240000002100 */
[----:B-----5:R1:W-:Y:S02]  /*6780*/  STS.U16 [R72+UR4+0xd00], R92 ;  /* 0x000d005c48007988 */ /* 0x0203e40008000404 */
[----:B-1----:R-:W1:Y:S02]  /*6790*/  S2R R92, SR_CgaCtaId ;  /* 0x00000000005c7919 */ /* 0x002e640000008800 */
[----:B------:R5:W-:Y:S01]  /*67a0*/  STS.U16 [R72+UR4+0x500], R88 ;  /* 0x0005005848007988 */ /* 0x000be20008000404 */
[C---:B0-----:R-:W-:Y:S01]  /*67b0*/  IMAD.SHL.U32 R128, R68.reuse, 0x40, RZ ;  /* 0x0000004044807824 */ /* 0x041fe200078e00ff */
[C---:B------:R-:W-:Y:S01]  /*67c0*/  LOP3.LUT R130, R68.reuse, 0x3f, RZ, 0xc0, !PT ;  /* 0x0000003f44827812 */ /* 0x040fe200078ec0ff */
[----:B------:R-:W-:-:S03]  /*67d0*/  IMAD.SHL.U32 R69, R68, 0x8, RZ ;  /* 0x0000000844457824 */ /* 0x000fc600078e00ff */
[----:B------:R-:W-:Y:S01]  /*67e0*/  LOP3.LUT R128, R128, 0x1c0, RZ, 0xc0, !PT ;  /* 0x000001c080807812 */ /* 0x000fe200078ec0ff */
[----:B------:R-:W-:-:S03]  /*67f0*/  IMAD.SHL.U32 R130, R130, 0x2, RZ ;  /* 0x0000000282827824 */ /* 0x000fc600078e00ff */
[----:B------:R-:W-:Y:S01]  /*6800*/  LOP3.LUT R128, R128, 0x30, R69, 0xf8, !PT ;  /* 0x0000003080807812 */ /* 0x000fe200078ef845 */
[----:B------:R-:W-:Y:S01]  /*6810*/  IMAD.SHL.U32 R69, R68, 0x2, RZ ;  /* 0x0000000244457824 */ /* 0x000fe200078e00ff */
[----:B------:R-:W-:Y:S01]  /*6820*/  LOP3.LUT R130, R130, 0x30, RZ, 0x3c, !PT ;  /* 0x0000003082827812 */ /* 0x000fe200078e3cff */
[----:B------:R-:W-:Y:S03]  /*6830*/  STS.U16 [R72+UR4+0xf00], R93 ;  /* 0x000f005d48007988 */ /* 0x000fe60008000404 */
[C-C-:B-----5:R-:W-:Y:S01]  /*6840*/  LOP3.LUT R88, R128.reuse, 0x10, R69.reuse, 0x78, !PT ;  /* 0x0000001080587812 */ /* 0x160fe200078e7845 */
[----:B----4-:R-:W-:Y:S01]  /*6850*/  STS.U16 [R72+UR4+0x1100], R94 ;  /* 0x0011005e48007988 */ /* 0x010fe20008000404 */
[----:B------:R-:W-:Y:S01]  /*6860*/  LOP3.LUT R128, R128, 0x30, R69, 0x78, !PT ;  /* 0x0000003080807812 */ /* 0x000fe200078e7845 */
[----:B------:R-:W-:Y:S02]  /*6870*/  IMAD.SHL.U32 R69, R68, 0x20, RZ ;  /* 0x0000002044457824 */ /* 0x000fe400078e00ff */
[----:B------:R-:W-:Y:S04]  /*6880*/  STS.U16 [R72+UR4+0x1300], R95 ;  /* 0x0013005f48007988 */ /* 0x000fe80008000404 */
[----:B------:R-:W-:Y:S04]  /*6890*/  STS.U16 [R72+UR4+0x1500], R96 ;  /* 0x0015006048007988 */ /* 0x000fe80008000404 */
[----:B------:R-:W-:Y:S04]  /*68a0*/  STS.U16 [R72+UR4+0x1700], R97 ;  /* 0x0017006148007988 */ /* 0x000fe80008000404 */
[----:B---3--:R0:W-:Y:S04]  /*68b0*/  STS.U16 [R72+UR4+0x1900], R98 ;  /* 0x0019006248007988 */ /* 0x0081e80008000404 */
[----:B------:R-:W-:Y:S04]  /*68c0*/  STS.U16 [R130+UR4+0x1b80], R36 ;  /* 0x001b802482007988 */ /* 0x000fe80008000404 */
[----:B------:R-:W-:Y:S01]  /*68d0*/  STS.U16 [R130+UR4+0x1d80], R37 ;  /* 0x001d802582007988 */ /* 0x000fe20008000404 */
[----:B0-----:R-:W-:-:S03]  /*68e0*/  MOV R72, 0x400 ;  /* 0x0000040000487802 */ /* 0x001fc60000000f00 */
[----:B------:R-:W-:Y:S04]  /*68f0*/  STS.U16 [R130+UR4+0x1f80], R38 ;  /* 0x001f802682007988 */ /* 0x000fe80008000404 */
[----:B------:R-:W-:Y:S04]  /*6900*/  STS.U16 [R130+UR4+0x580], R99 ;  /* 0x0005806382007988 */ /* 0x000fe80008000404 */
[----:B------:R-:W-:Y:S01]  /*6910*/  STS.U16 [R130+UR4+0x380], R100 ;  /* 0x0003806482007988 */ /* 0x000fe20008000404 */
[----:B------:R-:W-:-:S03]  /*6920*/  LOP3.LUT R88, R88, 0x200, R69, 0xf8, !PT ;  /* 0x0000020058587812 */ /* 0x000fc600078ef845 */
[----:B------:R-:W-:Y:S01]  /*6930*/  STS.U16 [R130+UR4+0x180], R73 ;  /* 0x0001804982007988 */ /* 0x000fe20008000404 */
[----:B-1----:R-:W-:Y:S02]  /*6940*/  LEA R72, R92, R72, 0x18 ;  /* 0x000000485c487211 */ /* 0x002fe400078ec0ff */
[----:B------:R-:W-:-:S05]  /*6950*/  LOP3.LUT R69, R68, 0x20, RZ, 0xc0, !PT ;  /* 0x0000002044457812 */ /* 0x000fca00078ec0ff */
[----:B------:R-:W-:Y:S01]  /*6960*/  IMAD R68, R69, 0x10, R72 ;  /* 0x0000001045447824 */ /* 0x000fe200078e0248 */
[----:B------:R-:W-:Y:S03]  /*6970*/  STS.U16 [R130+UR4+0x780], R101 ;  /* 0x0007806582007988 */ /* 0x000fe60008000404 */
[----:B------:R-:W-:Y:S01]  /*6980*/  IMAD.IADD R128, R128, 0x1, R68 ;  /* 0x0000000180807824 */ /* 0x000fe200078e0244 */
[----:B------:R-:W-:Y:S01]  /*6990*/  LOP3.LUT R68, R88, 0x20, RZ, 0x3c, !PT ;  /* 0x0000002058447812 */ /* 0x000fe200078e3cff */
[----:B------:R-:W-:Y:S01]  /*69a0*/  STS.U16 [R130+UR4+0x980], R71 ;  /* 0x0009804782007988 */ /* 0x000fe20008000404 */
[----:B------:R-:W-:-:S03]  /*69b0*/  IMAD.IADD R88, R72, 0x1, R88 ;  /* 0x0000000148587824 */ /* 0x000fc600078e0258 */
[----:B------:R-:W-:Y:S04]  /*69c0*/  STS.U16 [R130+UR4+0xb80], R39 ;  /* 0x000b802782007988 */ /* 0x000fe80008000404 */
[----:B------:R-:W-:Y:S04]  /*69d0*/  STS.U16 [R130+UR4+0xd80], R70 ;  /* 0x000d804682007988 */ /* 0x000fe80008000404 */
[----:B------:R-:W-:Y:S04]  /*69e0*/  STS.U16 [R130+UR4+0xf80], R74 ;  /* 0x000f804a82007988 */ /* 0x000fe80008000404 */
[----:B------:R-:W-:Y:S04]  /*69f0*/  STS.U16 [R130+UR4+0x1180], R75 ;  /* 0x0011804b82007988 */ /* 0x000fe80008000404 */
[----:B--2---:R-:W-:Y:S04]  /*6a00*/  STS.U16 [R130+UR4+0x1380], R102 ;  /* 0x0013806682007988 */ /* 0x004fe80008000404 */
[----:B------:R-:W-:Y:S04]  /*6a10*/  STS.U16 [R130+UR4+0x1580], R89 ;  /* 0x0015805982007988 */ /* 0x000fe80008000404 */
[----:B------:R-:W-:Y:S04]  /*6a20*/  STS.U16 [R130+UR4+0x1780], R90 ;  /* 0x0017805a82007988 */ /* 0x000fe80008000404 */
[----:B------:R-:W-:Y:S01]  /*6a30*/  STS.U16 [R130+UR4+0x1980], R91 ;  /* 0x0019805b82007988 */ /* 0x000fe20008000404 */
[----:B------:R-:W-:Y:S01]  /*6a40*/  BAR.SYNC.DEFER_BLOCKING 0x0 ;  /* 0x0000000000007b1d */ /* 0x000fe20000010000 */
[----:B------:R-:W-:-:S05]  /*6a50*/  IMAD.IADD R72, R72, 0x1, R68 ;  /* 0x0000000148487824 */ /* 0x000fca00078e0244 */
[----:B------:R-:W-:Y:S04]  /*6a60*/  LDSM.16.MT88.4 R68, [R88+0x2000] ;  /* 0x002000005844783b */ /* 0x000fe80000004200 */
[----:B------:R-:W0:Y:S04]  /*6a70*/  LDSM.16.M88.4 R96, [R128] ;  /* 0x000000008060783b */ /* 0x000e280000000200 */
[----:B------:R-:W1:Y:S04]  /*6a80*/  LDSM.16.MT88.4 R92, [R72+0x2000] ;  /* 0x00200000485c783b */ /* 0x000e680000004200 */
[----:B------:R-:W-:Y:S04]  /*6a90*/  LDSM.16.MT88.4 R88, [R88+0x2400] ;  /* 0x002400005858783b */ /* 0x000fe80000004200 */
[----:B------:R-:W-:Y:S04]  /*6aa0*/  LDSM.16.MT88.4 R72, [R72+0x2400] ;  /* 0x002400004848783b */ /* 0x000fe80000004200 */
[----:B------:R-:W2:Y:S04]  /*6ab0*/  LDSM.16.M88.4 R36, [R128+0x800] ;  /* 0x000800008024783b */ /* 0x000ea80000000200 */
[----:B------:R-:W3:Y:S01]  /*6ac0*/  LDSM.16.M88.4 R100, [R128+0x400] ;  /* 0x000400008064783b */ /* 0x000ee20000000200 */
[-C--:B0-----:R-:W-:Y:S08]  /*6ad0*/  HMMA.16816.F32 R52, R68, R96.reuse, R52 ;  /* 0x000000604434723c */ /* 0x081ff00000001834 */
[----:B-1----:R-:W-:Y:S08]  /*6ae0*/  HMMA.16816.F32 R48, R92, R96, R48 ;  /* 0x000000605c30723c */ /* 0x002ff00000001830 */
[----:B--2---:R-:W-:Y:S08]  /*6af0*/  HMMA.16816.F32 R120, R68, R36, R120 ;  /* 0x000000244478723c */ /* 0x004ff00000001878 */
[-C--:B------:R-:W-:Y:S08]  /*6b00*/  HMMA.16816.F32 R52, R88, R98.reuse, R52 ;  /* 0x000000625834723c */ /* 0x080ff00000001834 */
[----:B------:R-:W-:Y:S01]  /*6b10*/  HMMA.16816.F32 R48, R72, R98, R48 ;  /* 0x000000624830723c */ /* 0x000fe20000001830 */
[----:B------:R-:W0:Y:S07]  /*6b20*/  LDSM.16.M88.4 R96, [R128+0xc00] ;  /* 0x000c00008060783b */ /* 0x000e2e0000000200 */
[----:B------:R-:W-:Y:S08]  /*6b30*/  HMMA.16816.F32 R124, R92, R36, R124 ;  /* 0x000000245c7c723c */ /* 0x000ff0000000187c */
[----:B------:R-:W-:-:S12]  /*6b40*/  HMMA.16816.F32 R120, R88, R38, R120 ;  /* 0x000000265878723c */ /* 0x000fd80000001878 */
[----:B------:R-:W-:Y:S01]  /*6b50*/  HMMA.16816.F32 R124, R72, R38, R124 ;  /* 0x00000026487c723c */ /* 0x000fe2000000187c */
[----:B------:R-:W1:Y:S07]  /*6b60*/  LDSM.16.M88.4 R36, [R128+0x1400] ;  /* 0x001400008024783b */ /* 0x000e6e0000000200 */
[-C--:B---3--:R-:W-:Y:S08]  /*6b70*/  HMMA.16816.F32 R44, R68, R100.reuse, R44 ;  /* 0x00000064442c723c */ /* 0x088ff0000000182c */
[----:B------:R-:W-:Y:S08]  /*6b80*/  HMMA.16816.F32 R40, R92, R100, R40 ;  /* 0x000000645c28723c */ /* 0x000ff00000001828 */
[-C--:B0-----:R-:W-:Y:S08]  /*6b90*/  HMMA.16816.F32 R116, R68, R96.reuse, R116 ;  /* 0x000000604474723c */ /* 0x081ff00000001874 */
[----:B------:R-:W-:Y:S08]  /*6ba0*/  HMMA.16816.F32 R112, R92, R96, R112 ;  /* 0x000000605c70723c */ /* 0x000ff00000001870 */
[-C--:B------:R-:W-:Y:S08]  /*6bb0*/  HMMA.16816.F32 R44, R88, R102.reuse, R44 ;  /* 0x00000066582c723c */ /* 0x080ff0000000182c */
[----:B------:R-:W-:Y:S01]  /*6bc0*/  HMMA.16816.F32 R40, R72, R102, R40 ;  /* 0x000000664828723c */ /* 0x000fe20000001828 */
[----:B------:R-:W0:Y:S07]  /*6bd0*/  LDSM.16.M88.4 R100, [R128+0x1000] ;  /* 0x001000008064783b */ /* 0x000e2e0000000200 */
[-C--:B------:R-:W-:Y:S08]  /*6be0*/  HMMA.16816.F32 R116, R88, R98.reuse, R116 ;  /* 0x000000625874723c */ /* 0x080ff00000001874 */
[----:B------:R-:W-:Y:S01]  /*6bf0*/  HMMA.16816.F32 R112, R72, R98, R112 ;  /* 0x000000624870723c */ /* 0x000fe20000001870 */
[----:B------:R-:W2:Y:S04]  /*6c00*/  LDSM.16.M88.4 R96, [R128+0x1800] ;  /* 0x001800008060783b */ /* 0x000ea80000000200 */
[----:B------:R-:W3:Y:S03]  /*6c10*/  LDSM.16.M88.4 R128, [R128+0x1c00] ;  /* 0x001c00008080783b */ /* 0x000ee60000000200 */
[-C--:B-1----:R-:W-:Y:S08]  /*6c20*/  HMMA.16816.F32 R84, R68, R36.reuse, R84 ;  /* 0x000000244454723c */ /* 0x082ff00000001854 */
[----:B------:R-:W-:Y:S01]  /*6c30*/  HMMA.16816.F32 R56, R92, R36, R56 ;  /* 0x000000245c38723c */ /* 0x000fe20000001838 */
[----:B------:R-:W-:-:S02]  /*6c40*/  IMAD.MOV.U32 R36, RZ, RZ, R168 ;  /* 0x000000ffff247224 */ /* 0x000fc400078e00a8 */
[----:B------:R-:W-:Y:S02]  /*6c50*/  IMAD.MOV.U32 R37, RZ, RZ, R161 ;  /* 0x000000ffff257224 */ /* 0x000fe400078e00a1 */
[----:B------:R-:W-:-:S07]  /*6c60*/  IMAD.WIDE R36, R170, 0x2, R36 ;  /* 0x00000002aa247825 */ /* 0x000fce00078e0224 */
[-C--:B------:R-:W-:Y:S08]  /*6c70*/  HMMA.16816.F32 R84, R88, R38.reuse, R84 ;  /* 0x000000265854723c */ /* 0x080ff00000001854 */
[----:B------:R-:W-:Y:S01]  /*6c80*/  HMMA.16816.F32 R56, R72, R38, R56 ;  /* 0x000000264838723c */ /* 0x000fe20000001838 */
[----:B------:R-:W-:Y:S02]  /*6c90*/  IMAD.MOV.U32 R38, RZ, RZ, R167 ;  /* 0x000000ffff267224 */ /* 0x000fe400078e00a7 */
[----:B------:R-:W-:-:S02]  /*6ca0*/  IMAD.MOV.U32 R39, RZ, RZ, R159 ;  /* 0x000000ffff277224 */ /* 0x000fc400078e009f */
[----:B------:R-:W-:-:S04]  /*6cb0*/  IMAD.WIDE R38, R170, 0x2, R38 ;  /* 0x00000002aa267825 */ /* 0x000fc800078e0226 */
[----:B------:R-:W-:Y:S02]  /*6cc0*/  IMAD.MOV.U32 R168, RZ, RZ, R36 ;  /* 0x000000ffffa87224 */ /* 0x000fe400078e0024 */
[----:B------:R-:W-:Y:S02]  /*6cd0*/  IMAD.MOV.U32 R161, RZ, RZ, R37 ;  /* 0x000000ffffa17224 */ /* 0x000fe400078e0025 */
[----:B------:R-:W-:Y:S02]  /*6ce0*/  IMAD.MOV.U32 R167, RZ, RZ, R38 ;  /* 0x000000ffffa77224 */ /* 0x000fe400078e0026 */
[----:B------:R-:W-:Y:S02]  /*6cf0*/  IMAD.MOV.U32 R159, RZ, RZ, R39 ;  /* 0x000000ffff9f7224 */ /* 0x000fe400078e0027 */
[----:B------:R-:W-:Y:S02]  /*6d00*/  IMAD.MOV.U32 R36, RZ, RZ, R166 ;  /* 0x000000ffff247224 */ /* 0x000fe400078e00a6 */
[----:B------:R-:W-:-:S02]  /*6d10*/  IMAD.MOV.U32 R37, RZ, RZ, R157 ;  /* 0x000000ffff257224 */ /* 0x000fc400078e009d */
[----:B------:R-:W-:Y:S02]  /*6d20*/  IMAD.MOV.U32 R38, RZ, RZ, R165 ;  /* 0x000000ffff267224 */ /* 0x000fe400078e00a5 */
[----:B------:R-:W-:Y:S02]  /*6d30*/  IMAD.MOV.U32 R39, RZ, RZ, R155 ;  /* 0x000000ffff277224 */ /* 0x000fe400078e009b */
[----:B------:R-:W-:-:S04]  /*6d40*/  IMAD.WIDE R36, R170, 0x2, R36 ;  /* 0x00000002aa247825 */ /* 0x000fc800078e0224 */
[----:B------:R-:W-:Y:S01]  /*6d50*/  IMAD.WIDE R38, R170, 0x2, R38 ;  /* 0x00000002aa267825 */ /* 0x000fe200078e0226 */
[C---:B0-----:R-:W-:Y:S03]  /*6d60*/  HMMA.16816.F32 R108, R68.reuse, R100, R108 ;  /* 0x00000064446c723c */ /* 0x041fe6000000186c */
[----:B------:R-:W-:Y:S02]  /*6d70*/  IMAD.MOV.U32 R166, RZ, RZ, R36 ;  /* 0x000000ffffa67224 */ /* 0x000fe400078e0024 */
[----:B------:R-:W-:Y:S02]  /*6d80*/  IMAD.MOV.U32 R157, RZ, RZ, R37 ;  /* 0x000000ffff9d7224 */ /* 0x000fe400078e0025 */
[----:B------:R-:W-:Y:S01]  /*6d90*/  IMAD.MOV.U32 R165, RZ, RZ, R38 ;  /* 0x000000ffffa57224 */ /* 0x000fe200078e0026 */
[----:B--2---:R-:W-:Y:S01]  /*6da0*/  HMMA.16816.F32 R80, R68, R96, R80 ;  /* 0x000000604450723c */ /* 0x004fe20000001850 */
[----:B------:R-:W-:-:S02]  /*6db0*/  IMAD.MOV.U32 R155, RZ, RZ, R39 ;  /* 0x000000ffff9b7224 */ /* 0x000fc400078e0027 */
[----:B------:R-:W-:Y:S02]  /*6dc0*/  IMAD.MOV.U32 R36, RZ, RZ, R163 ;  /* 0x000000ffff247224 */ /* 0x000fe400078e00a3 */
[----:B------:R-:W-:Y:S02]  /*6dd0*/  IMAD.MOV.U32 R37, RZ, RZ, R151 ;  /* 0x000000ffff257224 */ /* 0x000fe400078e0097 */
[----:B------:R-:W-:Y:S01]  /*6de0*/  IMAD.MOV.U32 R38, RZ, RZ, R162 ;  /* 0x000000ffff267224 */ /* 0x000fe200078e00a2 */
[----:B---3--:R-:W-:Y:S01]  /*6df0*/  HMMA.16816.F32 R76, R68, R128, R76 ;  /* 0x00000080444c723c */ /* 0x008fe2000000184c */
[----:B------:R-:W-:Y:S02]  /*6e00*/  IMAD.MOV.U32 R68, RZ, RZ, R164 ;  /* 0x000000ffff447224 */ /* 0x000fe400078e00a4 */
[----:B------:R-:W-:Y:S02]  /*6e10*/  IMAD.MOV.U32 R69, RZ, RZ, R153 ;  /* 0x000000ffff457224 */ /* 0x000fe400078e0099 */
[----:B------:R-:W-:-:S02]  /*6e20*/  IMAD.MOV.U32 R39, RZ, RZ, R149 ;  /* 0x000000ffff277224 */ /* 0x000fc400078e0095 */
[----:B------:R-:W-:-:S04]  /*6e30*/  IMAD.WIDE R68, R170, 0x2, R68 ;  /* 0x00000002aa447825 */ /* 0x000fc800078e0244 */
[----:B------:R-:W-:-:S04]  /*6e40*/  IMAD.WIDE R36, R170, 0x2, R36 ;  /* 0x00000002aa247825 */ /* 0x000fc800078e0224 */
        /* <DEDUP_REMOVED lines=9> */
[----:B------:R-:W-:Y:S02]  /*6ee0*/  IMAD.MOV.U32 R38, RZ, RZ, R158 ;  /* 0x000000ffff267224 */ /* 0x000fe400078e009e */
        /* <DEDUP_REMOVED lines=213> */
[C---:B------:R-:W-:Y:S01]  /*7c40*/  IMAD.WIDE R68, R170.reuse, 0x2, R68 ;  /* 0x00000002aa447825 */ /* 0x040fe200078e0244 */
[----:B------:R-:W-:Y:S01]  /*7c50*/  HMMA.16816.F32 R104, R92, R100, R104 ;  /* 0x000000645c68723c */ /* 0x000fe20000001868 */
[----:B------:R-:W0:Y:S02]  /*7c60*/  LDC R101, c[0x0][0x3a8] ;  /* 0x0000ea00ff657b82 */ /* 0x000e240000000800 */
[----:B------:R-:W-:-:S04]  /*7c70*/  IMAD.WIDE R38, R170, 0x2, R38 ;  /* 0x00000002aa267825 */ /* 0x000fc800078e0226 */
[----:B------:R-:W-:Y:S01]  /*7c80*/  IMAD.WIDE R36, R170, 0x2, R36 ;  /* 0x00000002aa247825 */ /* 0x000fe200078e0224 */
[----:B------:R-:W-:Y:S03]  /*7c90*/  HMMA.16816.F32 R60, R92, R96, R60 ;  /* 0x000000605c3c723c */ /* 0x000fe6000000183c */
[----:B------:R-:W-:Y:S02]  /*7ca0*/  IMAD.MOV.U32 R201, RZ, RZ, R68 ;  /* 0x000000ffffc97224 */ /* 0x000fe400078e0044 */
[----:B------:R-:W-:-:S03]  /*7cb0*/  IMAD.MOV.U32 R175, RZ, RZ, R69 ;  /* 0x000000ffffaf7224 */ /* 0x000fc600078e0045 */
[----:B------:R-:W-:Y:S01]  /*7cc0*/  HMMA.16816.F32 R64, R92, R128, R64 ;  /* 0x000000805c40723c */ /* 0x000fe20000001840 */
        /* <DEDUP_REMOVED lines=27> */
[----:B------:R-:W-:Y:S01]  /*7e80*/  IMAD.WIDE R36, R170, 0x2, R36 ;  /* 0x00000002aa247825 */ /* 0x000fe200078e0224 */
[C---:B------:R-:W-:Y:S03]  /*7e90*/  HMMA.16816.F32 R108, R88.reuse, R102, R108 ;  /* 0x00000066586c723c */ /* 0x040fe6000000186c */
[----:B------:R-:W-:Y:S02]  /*7ea0*/  IMAD.MOV.U32 R205, RZ, RZ, R68 ;  /* 0x000000ffffcd7224 */ /* 0x000fe400078e0044 */
[----:B------:R-:W-:Y:S02]  /*7eb0*/  IMAD.MOV.U32 R181, RZ, RZ, R69 ;  /* 0x000000ffffb57224 */ /* 0x000fe400078e0045 */
[----:B------:R-:W-:Y:S01]  /*7ec0*/  IMAD.MOV.U32 R186, RZ, RZ, R38 ;  /* 0x000000ffffba7224 */ /* 0x000fe200078e0026 */
[----:B------:R-:W-:Y:S01]  /*7ed0*/  HMMA.16816.F32 R80, R88, R98, R80 ;  /* 0x000000625850723c */ /* 0x000fe20000001850 */
[----:B------:R-:W-:-:S02]  /*7ee0*/  IMAD.MOV.U32 R182, RZ, RZ, R39 ;  /* 0x000000ffffb67224 */ /* 0x000fc400078e0027 */
[----:B------:R-:W-:Y:S02]  /*7ef0*/  IMAD.MOV.U32 R228, RZ, RZ, R36 ;  /* 0x000000ffffe47224 */ /* 0x000fe400078e0024 */
[----:B------:R-:W-:Y:S02]  /*7f00*/  IMAD.MOV.U32 R208, RZ, RZ, R37 ;  /* 0x000000ffffd07224 */ /* 0x000fe400078e0025 */
[----:B------:R-:W-:Y:S01]  /*7f10*/  IMAD.MOV.U32 R68, RZ, RZ, R207 ;  /* 0x000000ffff447224 */ /* 0x000fe200078e00cf */
[----:B------:R-:W-:Y:S01]  /*7f20*/  HMMA.16816.F32 R76, R88, R130, R76 ;  /* 0x00000082584c723c */ /* 0x000fe2000000184c */
[----:B------:R-:W-:Y:S02]  /*7f30*/  IMAD.MOV.U32 R69, RZ, RZ, R183 ;  /* 0x000000ffff457224 */ /* 0x000fe400078e00b7 */
[----:B------:R-:W-:Y:S02]  /*7f40*/  IMAD.MOV.U32 R38, RZ, RZ, R187 ;  /* 0x000000ffff267224 */ /* 0x000fe400078e00bb */
[----:B------:R-:W-:-:S02]  /*7f50*/  IMAD.MOV.U32 R39, RZ, RZ, R184 ;  /* 0x000000ffff277224 */ /* 0x000fc400078e00b8 */
[----:B------:R-:W-:Y:S01]  /*7f60*/  IMAD.MOV.U32 R36, RZ, RZ, R229 ;  /* 0x000000ffff247224 */ /* 0x000fe200078e00e5 */
[----:B------:R-:W-:Y:S01]  /*7f70*/  HMMA.16816.F32 R104, R72, R102, R104 ;  /* 0x000000664868723c */ /* 0x000fe20000001868 */
[----:B------:R-:W-:Y:S01]  /*7f80*/  IMAD.MOV.U32 R37, RZ, RZ, R210 ;  /* 0x000000ffff257224 */ /* 0x000fe200078e00d2 */
[----:B------:R-:W-:Y:S01]  /*7f90*/  UIADD3 UR5, UPT, UPT, UR5, -0x1, URZ ;  /* 0xffffffff05057890 */ /* 0x000fe2000fffe0ff */
[----:B------:R-:W-:-:S05]  /*7fa0*/  IMAD.WIDE R68, R170, 0x2, R68 ;  /* 0x00000002aa447825 */ /* 0x000fca00078e0244 */
[----:B------:R-:W-:Y:S01]  /*7fb0*/  HMMA.16816.F32 R60, R72, R98, R60 ;  /* 0x00000062483c723c */ /* 0x000fe2000000183c */
[----:B------:R-:W-:-:S07]  /*7fc0*/  IMAD.WIDE R38, R170, 0x2, R38 ;  /* 0x00000002aa267825 */ /* 0x000fce00078e0226 */
[----:B------:R-:W-:Y:S01]  /*7fd0*/  HMMA.16816.F32 R64, R72, R130, R64 ;  /* 0x000000824840723c */ /* 0x000fe20000001840 */
[----:B------:R-:W-:Y:S01]  /*7fe0*/  IMAD.WIDE R36, R170, 0x2, R36 ;  /* 0x00000002aa247825 */ /* 0x000fe200078e0224 */
[----:B------:R-:W-:-:S03]  /*7ff0*/  UISETP.NE.U32.AND UP0, UPT, UR5, URZ, UPT ;  /* 0x000000ff0500728c */ /* 0x000fc6000bf05070 */
        /* <DEDUP_REMOVED lines=14> */
[----:B0-----:R-:W-:Y:S02]  /*80e0*/  IMAD.SHL.U32 R101, R101, 0x20, RZ ;  /* 0x0000002065657824 */ /* 0x001fe400078e00ff */
[----:B------:R-:W-:Y:S01]  /*80f0*/  IMAD.WIDE R36, R170, 0x2, R36 ;  /* 0x00000002aa247825 */ /* 0x000fe200078e0224 */
[----:B------:R-:W-:-:S03]  /*8100*/  UIADD3 UR7, UPT, UPT, UR7, -0x20, URZ ;  /* 0xffffffe007077890 */ /* 0x000fc6000fffe0ff */
[----:B------:R-:W-:Y:S02]  /*8110*/  IMAD.MOV.U32 R209, RZ, RZ, R68 ;  /* 0x000000ffffd17224 */ /* 0x000fe400078e0044 */
[----:B------:R-:W-:Y:S02]  /*8120*/  IMAD.MOV.U32 R185, RZ, RZ, R69 ;  /* 0x000000ffffb97224 */ /* 0x000fe400078e0045 */
[----:B------:R-:W-:-:S04]  /*8130*/  IMAD.WIDE R134, R101, 0x2, R134 ;  /* 0x0000000265867825 */ /* 0x000fc800078e0286 */
[----:B------:R-:W-:Y:S02]  /*8140*/  IMAD.MOV.U32 R211, RZ, RZ, R38 ;  /* 0x000000ffffd37224 */ /* 0x000fe400078e0026 */
[----:B------:R-:W-:Y:S02]  /*8150*/  IMAD.MOV.U32 R188, RZ, RZ, R39 ;  /* 0x000000ffffbc7224 */ /* 0x000fe400078e0027 */
[----:B------:R-:W-:Y:S02]  /*8160*/  IMAD.MOV.U32 R230, RZ, RZ, R36 ;  /* 0x000000ffffe67224 */ /* 0x000fe400078e0024 */
[----:B------:R-:W-:Y:S01]  /*8170*/  IMAD.MOV.U32 R212, RZ, RZ, R37 ;  /* 0x000000ffffd47224 */ /* 0x000fe200078e0025 */
[----:B------:R-:W-:Y:S06]  /*8180*/  BRA.U UP0, `(.L_x_2) ;  /* 0xffffffc900f87547 */ /* 0x000fec000b83ffff */
[----:B------:R-:W-:Y:S02]  /*8190*/  F2FP.F16.F32.PACK_AB R63, R67, R63 ;  /* 0x0000003f433f723e */ /* 0x000fe400000000ff */
[----:B------:R-:W-:Y:S02]  /*81a0*/  F2FP.F16.F32.PACK_AB R62, R66, R62 ;  /* 0x0000003e423e723e */ /* 0x000fe400000000ff */
[----:B------:R-:W-:Y:S02]  /*81b0*/  F2FP.F16.F32.PACK_AB R61, R65, R61 ;  /* 0x0000003d413d723e */ /* 0x000fe400000000ff */
[----:B------:R-:W-:Y:S02]  /*81c0*/  F2FP.F16.F32.PACK_AB R60, R64, R60 ;  /* 0x0000003c403c723e */ /* 0x000fe400000000ff */
[----:B------:R-:W-:Y:S02]  /*81d0*/  F2FP.F16.F32.PACK_AB R79, R79, R83 ;  /* 0x000000534f4f723e */ /* 0x000fe400000000ff */
[----:B------:R-:W-:-:S02]  /*81e0*/  F2FP.F16.F32.PACK_AB R78, R78, R82 ;  /* 0x000000524e4e723e */ /* 0x000fc400000000ff */
        /* <DEDUP_REMOVED lines=25> */
[----:B------:R-:W-:-:S07]  /*8380*/  F2FP.F16.F32.PACK_AB R44, R44, R52 ;  /* 0x000000342c2c723e */ /* 0x000fce00000000ff */
.L_x_1:
[----:B------:R-:W2:Y:S01]  /*8390*/  LDL.LU R2, [R1+0xec] ;  /* 0x0000ec0001027983 */ /* 0x000ea20000300800 */
[----:B------:R-:W1:Y:S01]  /*83a0*/  S2UR UR5, SR_CgaCtaId ;  /* 0x00000000000579c3 */ /* 0x000e620000008800 */
[----:B------:R-:W3:Y:S01]  /*83b0*/  S2R R4, SR_TID.X ;  /* 0x0000000000047919 */ /* 0x000ee20000002100 */
[----:B------:R-:W-:Y:S01]  /*83c0*/  UMOV UR4, 0x400 ;  /* 0x0000040000047882 */ /* 0x000fe20000000000 */
[----:B------:R-:W4:Y:S01]  /*83d0*/  LDCU.128 UR12, c[0x0][0x390] ;  /* 0x00007200ff0c77ac */ /* 0x000f220008000c00 */
[----:B------:R-:W5:Y:S04]  /*83e0*/  LDL.LU R0, [R1+0xe8] ;  /* 0x0000e80001007983 */ /* 0x000f680000300800 */
[----:B------:R-:W4:Y:S04]  /*83f0*/  LDL.LU R8, [R1+0xbc] ;  /* 0x0000bc0001087983 */ /* 0x000f280000300800 */
[----:B------:R-:W4:Y:S04]  /*8400*/  LDL.LU R12, [R1+0x24] ;  /* 0x00002400010c7983 */ /* 0x000f280000300800 */
[----:B------:R-:W4:Y:S04]  /*8410*/  LDL.LU R21, [R1+0x20] ;  /* 0x0000200001157983 */ /* 0x000f280000300800 */
[----:B0-----:R-:W4:Y:S01]  /*8420*/  LDL.LU R20, [R1+0x1c] ;  /* 0x00001c0001147983 */ /* 0x001f220000300800 */
[----:B-1----:R-:W-:Y:S01]  /*8430*/  ULEA UR4, UR5, UR4, 0x18 ;  /* 0x0000000405047291 */ /* 0x002fe2000f8ec0ff */
[----:B------:R-:W0:Y:S02]  /*8440*/  LDCU UR5, c[0x0][0x3b4] ;  /* 0x00007680ff0577ac */ /* 0x000e240008000800 */
[----:B------:R-:W4:Y:S04]  /*8450*/  LDL.LU R38, [R1+0x18] ;  /* 0x0000180001267983 */ /* 0x000f280000300800 */
[----:B------:R-:W4:Y:S01]  /*8460*/  LDL.LU R37, [R1+0x14] ;  /* 0x0000140001257983 */ /* 0x000f220000300800 */
[----:B---3--:R-:W-:-:S02]  /*8470*/  LOP3.LUT R5, R4, 0x20, RZ, 0xc0, !PT ;  /* 0x0000002004057812 */ /* 0x008fc400078ec0ff */
[----:B------:R-:W-:-:S04]  /*8480*/  LOP3.LUT R28, R4, 0x3f, RZ, 0xc0, !PT ;  /* 0x0000003f041c7812 */ /* 0x000fc800078ec0ff */
[----:B------:R-:W-:Y:S01]  /*8490*/  LEA R28, R28, UR4, 0x4 ;  /* 0x000000041c1c7c11 */ /* 0x000fe2000f8e20ff */
[----:B------:R-:W-:Y:S01]  /*84a0*/  BAR.SYNC.DEFER_BLOCKING 0x0 ;  /* 0x0000000000007b1d */ /* 0x000fe20000010000 */
[----:B--2---:R-:W-:Y:S02]  /*84b0*/  LOP3.LUT R2, R2, 0x200, RZ, 0xc0, !PT ;  /* 0x0000020002027812 */ /* 0x004fe400078ec0ff */
[----:B-----5:R-:W-:Y:S01]  /*84c0*/  LOP3.LUT R3, R0, 0x80, RZ, 0xc0, !PT ;  /* 0x0000008000037812 */ /* 0x020fe200078ec0ff */
[----:B------:R-:W-:-:S03]  /*84d0*/  IMAD.SHL.U32 R0, R4, 0x10, RZ ;  /* 0x0000001004007824 */ /* 0x000fc600078e00ff */
[----:B------:R-:W-:Y:S02]  /*84e0*/  IADD3 R2, PT, PT, R3, UR4, R2 ;  /* 0x0000000403027c10 */ /* 0x000fe4000fffe002 */
[----:B------:R-:W-:-:S03]  /*84f0*/  LOP3.LUT R0, R0, 0x70, RZ, 0xc0, !PT ;  /* 0x0000007000007812 */ /* 0x000fc600078ec0ff */
[----:B------:R-:W-:-:S04]  /*8500*/  IMAD R3, R5, 0x20, R2 ;  /* 0x0000002005037824 */ /* 0x000fc800078e0202 */
[----:B------:R-:W-:Y:S01]  /*8510*/  IMAD.IADD R36, R0, 0x1, R3 ;  /* 0x0000000100247824 */ /* 0x000fe200078e0203 */
[----:B----4-:R-:W-:Y:S01]  /*8520*/  ISETP.GE.AND P0, PT, R12, UR14, PT ;  /* 0x0000000e0c007c0c */ /* 0x010fe2000bf06270 */
[----:B------:R-:W1:Y:S03]  /*8530*/  LDC R0, c[0x0][0x3b8] ;  /* 0x0000ee00ff007b82 */ /* 0x000e660000000800 */
[----:B------:R2:W-:Y:S04]  /*8540*/  STSM.16.M88.4 [R36], R44 ;  /* 0x0000002c24007844 */ /* 0x0005e80000000200 */
[----:B------:R3:W-:Y:S01]  /*8550*/  STSM.16.M88.4 [R36+0x100], R40 ;  /* 0x0001002824007844 */ /* 0x0007e20000000200 */
[----:B------:R-:W-:Y:S06]  /*8560*/  BAR.SYNC.DEFER_BLOCKING 0x0 ;  /* 0x0000000000007b1d */ /* 0x000fec0000010000 */
[----:B--2---:R-:W2:Y:S04]  /*8570*/  LDL.LU R45, [R1+0x10] ;  /* 0x00001000012d7983 */ /* 0x004ea80000300800 */
[----:B------:R-:W4:Y:S04]  /*8580*/  LDL.LU R44, [R1+0xc] ;  /* 0x00000c00012c7983 */ /* 0x000f280000300800 */
[----:B---3--:R-:W3:Y:S04]  /*8590*/  LDL.LU R43, [R1+0xe4] ;  /* 0x0000e400012b7983 */ /* 0x008ee80000300800 */
[----:B------:R-:W5:Y:S04]  /*85a0*/  LDL.LU R40, [R1+0x8] ;  /* 0x0000080001287983 */ /* 0x000f680000300800 */
[----:B------:R-:W3:Y:S04]  /*85b0*/  LDL.LU R42, [R1+0x4] ;  /* 0x00000400012a7983 */ /* 0x000ee80000300800 */
[----:B------:R-:W3:Y:S01]  /*85c0*/  LDL.LU R41, [R1] ;  /* 0x0000000001297983 */ /* 0x000ee20000300800 */
[----:B------:R-:W-:-:S03]  /*85d0*/  ISETP.LT.AND P4, PT, R8, UR15, !P0 ;  /* 0x0000000f08007c0c */ /* 0x000fc6000c781270 */
[----:B------:R-:W1:Y:S04]  /*85e0*/  LDS.128 R4, [R28] ;  /* 0x000000001c047984 */ /* 0x000e680000000c00 */
[----:B------:R-:W1:Y:S01]  /*85f0*/  LDS.128 R8, [R28+0x400] ;  /* 0x000400001c087984 */ /* 0x000e620000000c00 */
[----:B------:R-:W-:Y:S06]  /*8600*/  BAR.SYNC.DEFER_BLOCKING 0x0 ;  /* 0x0000000000007b1d */ /* 0x000fec0000010000 */
[----:B------:R-:W-:Y:S04]  /*8610*/  STSM.16.M88.4 [R36], R116 ;  /* 0x0000007424007844 */ /* 0x000fe80000000200 */
[----:B------:R-:W-:Y:S01]  /*8620*/  STSM.16.M88.4 [R36+0x100], R112 ;  /* 0x0001007024007844 */ /* 0x000fe20000000200 */
[----:B------:R-:W-:Y:S01]  /*8630*/  BAR.SYNC.DEFER_BLOCKING 0x0 ;  /* 0x0000000000007b1d */ /* 0x000fe20000010000 */
[----:B0-----:R-:W-:-:S05]  /*8640*/  IMAD R3, R12, UR5, RZ ;  /* 0x000000050c037c24 */ /* 0x001fca000f8e02ff */
[----:B------:R-:W0:Y:S04]  /*8650*/  LDS.128 R12, [R28] ;  /* 0x000000001c0c7984 */ /* 0x000e280000000c00 */
[----:B------:R-:W0:Y:S01]  /*8660*/  LDS.128 R16, [R28+0x400] ;  /* 0x000400001c107984 */ /* 0x000e220000000c00 */
[----:B------:R-:W-:Y:S01]  /*8670*/  BAR.SYNC.DEFER_BLOCKING 0x0 ;  /* 0x0000000000007b1d */ /* 0x000fe20000010000 */
[----:B------:R-:W-:-:S05]  /*8680*/  LEA R2, P1, R3, UR12, 0x1 ;  /* 0x0000000c03027c11 */ /* 0x000fca000f8208ff */
[----:B------:R-:W-:Y:S04]  /*8690*/  STSM.16.M88.4 [R36], R84 ;  /* 0x0000005424007844 */ /* 0x000fe80000000200 */
[----:B------:R-:W-:Y:S01]  /*86a0*/  STSM.16.M88.4 [R36+0x100], R56 ;  /* 0x0001003824007844 */ /* 0x000fe20000000200 */
[----:B------:R-:W-:Y:S01]  /*86b0*/  BAR.SYNC.DEFER_BLOCKING 0x0 ;  /* 0x0000000000007b1d */ /* 0x000fe20000010000 */
[----:B------:R-:W-:Y:S01]  /*86c0*/  LEA.HI.X.SX32 R3, R3, UR13, 0x1, P1 ;  /* 0x0000000d03037c11 */ /* 0x000fe200088f0eff */
[CC--:B-1----:R-:W-:Y:S01]  /*86d0*/  IMAD R29, R21.reuse, R0.reuse, RZ ;  /* 0x00000000151d7224 */ /* 0x0c2fe200078e02ff */
[----:B------:R-:W-:Y:S01]  /*86e0*/  ISETP.LT.AND P3, PT, R21, UR15, !P0 ;  /* 0x0000000f15007c0c */ /* 0x000fe2000c761270 */
[C---:B------:R-:W-:Y:S01]  /*86f0*/  IMAD R35, R20.reuse, R0, RZ ;  /* 0x0000000014237224 */ /* 0x040fe200078e02ff */
[----:B------:R-:W-:-:S02]  /*8700*/  ISETP.LT.AND P1, PT, R20, UR15, !P0 ;  /* 0x0000000f14007c0c */ /* 0x000fc4000c721270 */
[----:B------:R-:W1:Y:S04]  /*8710*/  LDS.128 R20, [R28] ;  /* 0x000000001c147984 */ /* 0x000e680000000c00 */
[----:B------:R-:W0:Y:S01]  /*8720*/  LDS.128 R24, [R28+0x400] ;  /* 0x000400001c187984 */ /* 0x000e220000000c00 */
[----:B------:R-:W-:Y:S01]  /*8730*/  BAR.SYNC.DEFER_BLOCKING 0x0 ;  /* 0x0000000000007b1d */ /* 0x000fe20000010000 */
[C---:B------:R-:W-:Y:S01]  /*8740*/  ISETP.LT.AND P2, PT, R169.reuse, UR15, !P0 ;  /* 0x0000000fa9007c0c */ /* 0x040fe2000c741270 */
[----:B------:R-:W-:Y:S01]  /*8750*/  IMAD R169, R169, R0, RZ ;  /* 0x00000000a9a97224 */ /* 0x000fe200078e02ff */
[----:B------:R-:W-:-:S04]  /*8760*/  LEA R32, P6, R29, R2, 0x1 ;  /* 0x000000021d207211 */ /* 0x000fc800078c08ff */
[C---:B------:R-:W-:Y:S01]  /*8770*/  LEA R30, P5, R169.reuse, R2, 0x1 ;  /* 0x00000002a91e7211 */ /* 0x040fe200078a08ff */
[----:B------:R-:W-:Y:S04]  /*8780*/  STSM.16.M88.4 [R36], R76 ;  /* 0x0000004c24007844 */ /* 0x000fe80000000200 */
[----:B------:R1:W-:Y:S01]  /*8790*/  STSM.16.M88.4 [R36+0x100], R60 ;  /* 0x0001003c24007844 */ /* 0x0003e20000000200 */
[-C--:B------:R-:W-:Y:S01]  /*87a0*/  LEA.HI.X.SX32 R31, R169, R3.reuse, 0x1, P5 ;  /* 0x00000003a91f7211 */ /* 0x080fe200028f0eff */
[----:B------:R-:W-:Y:S01]  /*87b0*/  BAR.SYNC.DEFER_BLOCKING 0x0 ;  /* 0x0000000000007b1d */ /* 0x000fe20000010000 */
[----:B------:R-:W-:Y:S01]  /*87c0*/  LEA.HI.X.SX32 R33, R29, R3, 0x1, P6 ;  /* 0x000000031d217211 */ /* 0x000fe200030f0eff */
[----:B------:R-:W-:Y:S01]  /*87d0*/  IMAD R29, R38, R0, RZ ;  /* 0x00000000261d7224 */ /* 0x000fe200078e02ff */
[----:B------:R-:W-:-:S04]  /*87e0*/  LEA R34, P5, R35, R2, 0x1 ;  /* 0x0000000223227211 */ /* 0x000fc800078a08ff */
[----:B------:R-:W-:Y:S01]  /*87f0*/  LEA.HI.X.SX32 R35, R35, R3, 0x1, P5 ;  /* 0x0000000323237211 */ /* 0x000fe200028f0eff */
[----:B------:R-:W-:Y:S01]  /*8800*/  IMAD R39, R37, R0, RZ ;  /* 0x0000000025277224 */ /* 0x000fe200078e02ff */
[----:B-1----:R-:W-:Y:S01]  /*8810*/  LEA R36, P5, R29, R2, 0x1 ;  /* 0x000000021d247211 */ /* 0x002fe200078a08ff */
[----:B------:R-:W-:Y:S01]  /*8820*/  @P2 STG.E.U16 desc[UR8][R30.64], R4 ;  /* 0x000000041e002986 */ /* 0x000fe2000c101508 */
[----:B------:R-:W-:-:S03]  /*8830*/  ISETP.LT.AND P2, PT, R38, UR15, !P0 ;  /* 0x0000000f26007c0c */ /* 0x000fc6000c741270 */
[----:B------:R1:W-:Y:S01]  /*8840*/  @P3 STG.E.U16 desc[UR8][R32.64], R5 ;  /* 0x0000000520003986 */ /* 0x0003e2000c101508 */
[----:B------:R-:W-:Y:S02]  /*8850*/  ISETP.LT.AND P3, PT, R37, UR15, !P0 ;  /* 0x0000000f25007c0c */ /* 0x000fe4000c761270 */
[----:B------:R-:W-:Y:S01]  /*8860*/  LEA.HI.X.SX32 R37, R29, R3, 0x1, P5 ;  /* 0x000000031d257211 */ /* 0x000fe200028f0eff */
[----:B------:R-:W-:Y:S01]  /*8870*/  @P1 STG.E.U16 desc[UR8][R34.64], R6 ;  /* 0x0000000622001986 */ /* 0x000fe2000c101508 */
[----:B------:R-:W-:-:S05]  /*8880*/  LEA R38, P6, R39, R2, 0x1 ;  /* 0x0000000227267211 */ /* 0x000fca00078c08ff */
[----:B------:R0:W-:Y:S01]  /*8890*/  @P2 STG.E.U16 desc[UR8][R36.64], R7 ;  /* 0x0000000724002986 */ /* 0x0001e2000c101508 */
[----:B------:R-:W-:-:S05]  /*88a0*/  LEA.HI.X.SX32 R39, R39, R3, 0x1, P6 ;  /* 0x0000000327277211 */ /* 0x000fca00030f0eff */
[----:B------:R0:W-:Y:S01]  /*88b0*/  @P3 STG.E.U16 desc[UR8][R38.64], R8 ;  /* 0x0000000826003986 */ /* 0x0001e2000c101508 */
[----:B-1----:R-:W-:-:S04]  /*88c0*/  PRMT R5, R4, 0x7632, R5 ;  /* 0x0000763204057816 */ /* 0x002fc80000000005 */
[----:B0-----:R-:W-:Y:S02]  /*88d0*/  PRMT R7, R5, 0x7632, R7 ;  /* 0x0000763205077816 */ /* 0x001fe40000000007 */
[----:B------:R-:W-:Y:S01]  /*88e0*/  PRMT R8, R6, 0x7632, R8 ;  /* 0x0000763206087816 */ /* 0x000fe20000000008 */
[CC--:B--2---:R-:W-:Y:S01]  /*88f0*/  IMAD R29, R45.reuse, R0.reuse, RZ ;  /* 0x000000002d1d7224 */ /* 0x0c4fe200078e02ff */
[----:B------:R-:W-:Y:S01]  /*8900*/  ISETP.LT.AND P1, PT, R45, UR15, !P0 ;  /* 0x0000000f2d007c0c */ /* 0x000fe2000c721270 */
[C---:B----4-:R-:W-:Y:S01]  /*8910*/  IMAD R33, R44.reuse, R0, RZ ;  /* 0x000000002c217224 */ /* 0x050fe200078e02ff */
[----:B------:R-:W-:Y:S02]  /*8920*/  ISETP.LT.AND P5, PT, R44, UR15, !P0 ;  /* 0x0000000f2c007c0c */ /* 0x000fe4000c7a1270 */
[-C--:B------:R-:W-:Y:S02]  /*8930*/  LEA R30, P2, R29, R2.reuse, 0x1 ;  /* 0x000000021d1e7211 */ /* 0x080fe400078408ff */
[----:B------:R-:W-:-:S02]  /*8940*/  LEA R32, P6, R33, R2, 0x1 ;  /* 0x0000000221207211 */ /* 0x000fc400078c08ff */
[-C--:B------:R-:W-:Y:S01]  /*8950*/  LEA.HI.X.SX32 R31, R29, R3.reuse, 0x1, P2 ;  /* 0x000000031d1f7211 */ /* 0x080fe200010f0eff */
[CC--:B-----5:R-:W-:Y:S01]  /*8960*/  IMAD R29, R40.reuse, R0.reuse, RZ ;  /* 0x00000000281d7224 */ /* 0x0e0fe200078e02ff */
[----:B------:R-:W-:Y:S02]  /*8970*/  ISETP.LT.AND P3, PT, R40, UR15, !P0 ;  /* 0x0000000f28007c0c */ /* 0x000fe4000c761270 */
[----:B------:R-:W-:Y:S01]  /*8980*/  LEA.HI.X.SX32 R33, R33, R3, 0x1, P6 ;  /* 0x0000000321217211 */ /* 0x000fe200030f0eff */
[----:B------:R0:W-:Y:S01]  /*8990*/  @P1 STG.E.U16 desc[UR8][R30.64], R9 ;  /* 0x000000091e001986 */ /* 0x0001e2000c101508 */
[C---:B---3--:R-:W-:Y:S01]  /*89a0*/  IMAD R40, R42.reuse, R0, RZ ;  /* 0x000000002a287224 */ /* 0x048fe200078e02ff */
[----:B------:R-:W-:Y:S02]  /*89b0*/  ISETP.LT.AND P1, PT, R42, UR15, !P0 ;  /* 0x0000000f2a007c0c */ /* 0x000fe4000c721270 */
[-C--:B------:R-:W-:Y:S01]  /*89c0*/  LEA R34, P6, R29, R2.reuse, 0x1 ;  /* 0x000000021d227211 */ /* 0x080fe200078c08ff */
[----:B------:R-:W-:Y:S01]  /*89d0*/  @P5 STG.E.U16 desc[UR8][R32.64], R10 ;  /* 0x0000000a20005986 */ /* 0x000fe2000c101508 */
[----:B------:R-:W-:-:S02]  /*89e0*/  LEA R36, P5, R40, R2, 0x1 ;  /* 0x0000000228247211 */ /* 0x000fc400078a08ff */
[-C--:B------:R-:W-:Y:S02]  /*89f0*/  LEA.HI.X.SX32 R35, R29, R3.reuse, 0x1, P6 ;  /* 0x000000031d237211 */ /* 0x080fe400030f0eff */
[----:B------:R-:W-:Y:S01]  /*8a00*/  LEA.HI.X.SX32 R37, R40, R3, 0x1, P5 ;  /* 0x0000000328257211 */ /* 0x000fe200028f0eff */
[CC--:B------:R-:W-:Y:S01]  /*8a10*/  IMAD R29, R41.reuse, R0.reuse, RZ ;  /* 0x00000000291d7224 */ /* 0x0c0fe200078e02ff */
[----:B------:R-:W-:Y:S01]  /*8a20*/  ISETP.LT.AND P6, PT, R41, UR15, !P0 ;  /* 0x0000000f29007c0c */ /* 0x000fe2000c7c1270 */
[----:B------:R-:W-:Y:S04]  /*8a30*/  @P3 STG.E.U16 desc[UR8][R34.64], R11 ;  /* 0x0000000b22003986 */ /* 0x000fe8000c101508 */
[----:B------:R1:W-:Y:S01]  /*8a40*/  @P1 STG.E.U16 desc[UR8][R36.64], R5 ;  /* 0x0000000524001986 */ /* 0x0003e2000c101508 */
[C---:B------:R-:W-:Y:S01]  /*8a50*/  ISETP.LT.AND P1, PT, R252.reuse, UR15, !P0 ;  /* 0x0000000ffc007c0c */ /* 0x040fe2000c721270 */
[----:B------:R-:W-:Y:S01]  /*8a60*/  IMAD R252, R252, R0, RZ ;  /* 0x00000000fcfc7224 */ /* 0x000fe200078e02ff */
[----:B0-----:R-:W-:-:S02]  /*8a70*/  LEA R30, P3, R29, R2, 0x1 ;  /* 0x000000021d1e7211 */ /* 0x001fc400078608ff */
[----:B------:R-:W-:Y:S02]  /*8a80*/  ISETP.LT.AND P5, PT, R251, UR15, !P0 ;  /* 0x0000000ffb007c0c */ /* 0x000fe4000c7a1270 */
[-C--:B------:R-:W-:Y:S01]  /*8a90*/  LEA.HI.X.SX32 R31, R29, R3.reuse, 0x1, P3 ;  /* 0x000000031d1f7211 */ /* 0x080fe200018f0eff */
[----:B------:R-:W-:Y:S01]  /*8aa0*/  IMAD R251, R251, R0, RZ ;  /* 0x00000000fbfb7224 */ /* 0x000fe200078e02ff */
[CC--:B------:R-:W-:Y:S02]  /*8ab0*/  LEA R4, P3, R252.reuse, R2.reuse, 0x1 ;  /* 0x00000002fc047211 */ /* 0x0c0fe400078608ff */
[----:B------:R-:W-:Y:S01]  /*8ac0*/  ISETP.LT.AND P2, PT, R43, UR15, !P0 ;  /* 0x0000000f2b007c0c */ /* 0x000fe2000c741270 */
[----:B------:R0:W-:Y:S01]  /*8ad0*/  @P6 STG.E.U16 desc[UR8][R30.64], R7 ;  /* 0x000000071e006986 */ /* 0x0001e2000c101508 */
[----:B-1----:R-:W-:Y:S02]  /*8ae0*/  LEA.HI.X.SX32 R5, R252, R3, 0x1, P3 ;  /* 0x00000003fc057211 */ /* 0x002fe400018f0eff */
[C---:B------:R-:W-:Y:S01]  /*8af0*/  ISETP.LT.AND P3, PT, R250.reuse, UR15, !P0 ;  /* 0x0000000ffa007c0c */ /* 0x040fe2000c761270 */
[----:B------:R-:W2:Y:S01]  /*8b00*/  LDL.LU R43, [R1+0xe0] ;  /* 0x0000e000012b7983 */ /* 0x000ea20000300800 */
[----:B------:R-:W-:Y:S01]  /*8b10*/  LEA R6, P6, R251, R2, 0x1 ;  /* 0x00000002fb067211 */ /* 0x000fe200078c08ff */
[----:B------:R-:W-:-:S02]  /*8b20*/  IMAD R250, R250, R0, RZ ;  /* 0x00000000fafa7224 */ /* 0x000fc400078e02ff */
[----:B------:R-:W3:Y:S01]  /*8b30*/  LDL.LU R42, [R1+0xdc] ;  /* 0x0000dc00012a7983 */ /* 0x000ee20000300800 */
[----:B------:R-:W-:-:S03]  /*8b40*/  PRMT R9, R7, 0x7632, R9 ;  /* 0x0000763207097816 */ /* 0x000fc60000000009 */
[----:B------:R-:W4:Y:S01]  /*8b50*/  LDL.LU R41, [R1+0xd8] ;  /* 0x0000d80001297983 */ /* 0x000f220000300800 */
[-C--:B0-----:R-:W-:Y:S02]  /*8b60*/  LEA.HI.X.SX32 R7, R251, R3.reuse, 0x1, P6 ;  /* 0x00000003fb077211 */ /* 0x081fe400030f0eff */
[C---:B------:R-:W-:Y:S01]  /*8b70*/  LEA R30, P6, R250.reuse, R2, 0x1 ;  /* 0x00000002fa1e7211 */ /* 0x040fe200078c08ff */
[----:B------:R0:W-:Y:S03]  /*8b80*/  @P1 STG.E.U16 desc[UR8][R4.64], R8 ;  /* 0x0000000804001986 */ /* 0x0001e6000c101508 */
[----:B------:R-:W-:Y:S01]  /*8b90*/  LEA.HI.X.SX32 R31, R250, R3, 0x1, P6 ;  /* 0x00000003fa1f7211 */ /* 0x000fe200030f0eff */
[----:B------:R-:W5:Y:S04]  /*8ba0*/  LDL.LU R39, [R1+0xd4] ;  /* 0x0000d40001277983 */ /* 0x000f680000300800 */
[----:B------:R-:W5:Y:S01]  /*8bb0*/  LDL.LU R38, [R1+0xd0] ;  /* 0x0000d00001267983 */ /* 0x000f620000300800 */
[----:B0-----:R-:W-:-:S03]  /*8bc0*/  PRMT R5, R8, 0x7632, R5 ;  /* 0x0000763208057816 */ /* 0x001fc60000000005 */
[----:B------:R-:W-:Y:S04]  /*8bd0*/  @P5 STG.E.U16 desc[UR8][R6.64], R9 ;  /* 0x0000000906005986 */ /* 0x000fe8000c101508 */
[----:B------:R-:W5:Y:S04]  /*8be0*/  LDL.LU R35, [R1+0xcc] ;  /* 0x0000cc0001237983 */ /* 0x000f680000300800 */
[----:B------:R0:W-:Y:S04]  /*8bf0*/  @P3 STG.E.U16 desc[UR8][R30.64], R5 ;  /* 0x000000051e003986 */ /* 0x0001e8000c101508 */
[----:B------:R-:W5:Y:S04]  /*8c00*/  LDL.LU R34, [R1+0xc8] ;  /* 0x0000c80001227983 */ /* 0x000f680000300800 */
[----:B0-----:R-:W5:Y:S01]  /*8c10*/  LDL.LU R30, [R1+0xc4] ;  /* 0x0000c400011e7983 */ /* 0x001f620000300800 */
[C---:B------:R-:W-:Y:S01]  /*8c20*/  ISETP.LT.AND P1, PT, R249.reuse, UR15, !P0 ;  /* 0x0000000ff9007c0c */ /* 0x040fe2000c721270 */
[-C--:B------:R-:W-:Y:S01]  /*8c30*/  IMAD R249, R249, R0.reuse, RZ ;  /* 0x00000000f9f97224 */ /* 0x080fe200078e02ff */
[C---:B------:R-:W-:Y:S01]  /*8c40*/  ISETP.LT.AND P6, PT, R248.reuse, UR15, !P0 ;  /* 0x0000000ff8007c0c */ /* 0x040fe2000c7c1270 */
[----:B------:R-:W-:Y:S01]  /*8c50*/  IMAD R248, R248, R0, RZ ;  /* 0x00000000f8f87224 */ /* 0x000fe200078e02ff */
[----:B------:R-:W-:Y:S01]  /*8c60*/  PRMT R7, R9, 0x7632, R7 ;  /* 0x0000763209077816 */ /* 0x000fe20000000007 */
[----:B------:R-:W-:Y:S01]  /*8c70*/  IMAD R169, R0, 0x20, R169 ;  /* 0x0000002000a97824 */ /* 0x000fe200078e02a9 */
[-C--:B------:R-:W-:Y:S01]  /*8c80*/  LEA R32, P5, R249, R2.reuse, 0x1 ;  /* 0x00000002f9207211 */ /* 0x080fe200078a08ff */
[----:B------:R-:W5:Y:S01]  /*8c90*/  LDL.LU R36, [R1+0xc0] ;  /* 0x0000c00001247983 */ /* 0x000f620000300800 */
[----:B------:R-:W-:-:S02]  /*8ca0*/  LEA R4, P3, R248, R2, 0x1 ;  /* 0x00000002f8047211 */ /* 0x000fc400078608ff */
[-C--:B------:R-:W-:Y:S02]  /*8cb0*/  LEA.HI.X.SX32 R33, R249, R3.reuse, 0x1, P5 ;  /* 0x00000003f9217211 */ /* 0x080fe400028f0eff */
[----:B------:R-:W-:Y:S02]  /*8cc0*/  LEA.HI.X.SX32 R5, R248, R3, 0x1, P3 ;  /* 0x00000003f8057211 */ /* 0x000fe400018f0eff */
[----:B------:R-:W-:Y:S01]  /*8cd0*/  PRMT R9, R10, 0x7632, R9 ;  /* 0x000076320a097816 */ /* 0x000fe20000000009 */
[----:B------:R0:W-:Y:S01]  /*8ce0*/  @P1 STG.E.U16 desc[UR8][R32.64], R7 ;  /* 0x0000000720001986 */ /* 0x0001e2000c101508 */
[C---:B------:R-:W-:Y:S01]  /*8cf0*/  ISETP.LT.AND P1, PT, R247.reuse, UR15, !P0 ;  /* 0x0000000ff7007c0c */ /* 0x040fe2000c721270 */
[----:B------:R-:W-:Y:S02]  /*8d00*/  IMAD R247, R247, R0, RZ ;  /* 0x00000000f7f77224 */ /* 0x000fe400078e02ff */
[----:B------:R1:W-:Y:S01]  /*8d10*/  @P6 STG.E.U16 desc[UR8][R4.64], R9 ;  /* 0x0000000904006986 */ /* 0x0003e2000c101508 */
[----:B------:R-:W-:-:S02]  /*8d20*/  LEA R8, P6, R169, R2, 0x1 ;  /* 0x00000002a9087211 */ /* 0x000fc400078c08ff */
[-C--:B------:R-:W-:Y:S01]  /*8d30*/  LEA R6, P3, R247, R2.reuse, 0x1 ;  /* 0x00000002f7067211 */ /* 0x080fe200078608ff */
[----:B0-----:R-:W5:Y:S01]  /*8d40*/  LDL.LU R33, [R1+0xb8] ;  /* 0x0000b80001217983 */ /* 0x001f620000300800 */
[----:B-1----:R-:W-:Y:S01]  /*8d50*/  PRMT R5, R11, 0x7632, R5 ;  /* 0x000076320b057816 */ /* 0x002fe20000000005 */
[C---:B------:R-:W-:Y:S01]  /*8d60*/  IMAD R11, R0.reuse, 0x2, R169 ;  /* 0x00000002000b7824 */ /* 0x040fe200078e02a9 */
[-C--:B------:R-:W-:Y:S01]  /*8d70*/  LEA.HI.X.SX32 R9, R169, R3.reuse, 0x1, P6 ;  /* 0x00000003a9097211 */ /* 0x080fe200030f0eff */
[----:B------:R-:W5:Y:S02]  /*8d80*/  LDL.LU R32, [R1+0xb4] ;  /* 0x0000b40001207983 */ /* 0x000f640000300800 */
[C---:B------:R-:W-:Y:S01]  /*8d90*/  IMAD R29, R0.reuse, 0x2, R11 ;  /* 0x00000002001d7824 */ /* 0x040fe200078e020b */
[----:B------:R-:W-:Y:S02]  /*8da0*/  LEA R10, P6, R11, R2, 0x1 ;  /* 0x000000020b0a7211 */ /* 0x000fe400078c08ff */
[-C--:B------:R-:W-:Y:S01]  /*8db0*/  LEA.HI.X.SX32 R7, R247, R3.reuse, 0x1, P3 ;  /* 0x00000003f7077211 */ /* 0x080fe200018f0eff */
[----:B------:R-:W-:Y:S01]  /*8dc0*/  IMAD R31, R0, 0x2, R29 ;  /* 0x00000002001f7824 */ /* 0x000fe200078e021d */
[----:B------:R-:W-:-:S02]  /*8dd0*/  LEA.HI.X.SX32 R11, R11, R3, 0x1, P6 ;  /* 0x000000030b0b7211 */ /* 0x000fc400030f0eff */
[CC--:B------:R-:W-:Y:S01]  /*8de0*/  LEA R4, P6, R29.reuse, R2.reuse, 0x1 ;  /* 0x000000021d047211 */ /* 0x0c0fe200078c08ff */
[----:B------:R0:W-:Y:S04]  /*8df0*/  @P1 STG.E.U16 desc[UR8][R6.64], R5 ;  /* 0x0000000506001986 */ /* 0x0001e8000c101508 */
[----:B------:R1:W-:Y:S01]  /*8e00*/  @P4 STG.E.U16 desc[UR8][R8.64], R12 ;  /* 0x0000000c08004986 */ /* 0x0003e2000c101508 */
[----:B0-----:R-:W-:Y:S01]  /*8e10*/  LEA.HI.X.SX32 R5, R29, R3, 0x1, P6 ;  /* 0x000000031d057211 */ /* 0x001fe200030f0eff */
[----:B------:R-:W-:Y:S01]  /*8e20*/  IMAD R29, R0, 0x2, R31 ;  /* 0x00000002001d7824 */ /* 0x000fe200078e021f */
[----:B------:R-:W-:-:S04]  /*8e30*/  LEA R6, P6, R31, R2, 0x1 ;  /* 0x000000021f067211 */ /* 0x000fc800078c08ff */
[-C--:B------:R-:W-:Y:S02]  /*8e40*/  LEA.HI.X.SX32 R7, R31, R3.reuse, 0x1, P6 ;  /* 0x000000031f077211 */ /* 0x080fe400030f0eff */
[C---:B-1----:R-:W-:Y:S01]  /*8e50*/  LEA R8, P6, R29.reuse, R2, 0x1 ;  /* 0x000000021d087211 */ /* 0x042fe200078c08ff */
[----:B------:R0:W-:Y:S03]  /*8e60*/  @P2 STG.E.U16 desc[UR8][R10.64], R13 ;  /* 0x0000000d0a002986 */ /* 0x0001e6000c101508 */
[----:B------:R-:W-:Y:S02]  /*8e70*/  LEA.HI.X.SX32 R9, R29, R3, 0x1, P6 ;  /* 0x000000031d097211 */ /* 0x000fe400030f0eff */
[----:B--2---:R-:W-:Y:S02]  /*8e80*/  ISETP.LT.AND P5, PT, R43, UR15, !P0 ;  /* 0x0000000f2b007c0c */ /* 0x004fe4000c7a1270 */
[----:B---3--:R-:W-:-:S02]  /*8e90*/  ISETP.LT.AND P3, PT, R42, UR15, !P0 ;  /* 0x0000000f2a007c0c */ /* 0x008fc4000c761270 */
[----:B----4-:R-:W-:-:S09]  /*8ea0*/  ISETP.LT.AND P1, PT, R41, UR15, !P0 ;  /* 0x0000000f29007c0c */ /* 0x010fd2000c721270 */
[----:B------:R1:W-:Y:S04]  /*8eb0*/  @P5 STG.E.U16 desc[UR8][R4.64], R14 ;  /* 0x0000000e04005986 */ /* 0x0003e8000c101508 */
[----:B------:R2:W-:Y:S04]  /*8ec0*/  @P3 STG.E.U16 desc[UR8][R6.64], R15 ;  /* 0x0000000f06003986 */ /* 0x0005e8000c101508 */
[----:B------:R3:W-:Y:S01]  /*8ed0*/  @P1 STG.E.U16 desc[UR8][R8.64], R16 ;  /* 0x0000001008001986 */ /* 0x0007e2000c101508 */
[----:B-----5:R-:W-:-:S03]  /*8ee0*/  ISETP.LT.AND P5, PT, R35, UR15, !P0 ;  /* 0x0000000f23007c0c */ /* 0x020fc6000c7a1270 */
[----:B------:R-:W4:Y:S01]  /*8ef0*/  LDL.LU R35, [R1+0xb0] ;  /* 0x0000b00001237983 */ /* 0x000f220000300800 */
[----:B------:R-:W-:-:S03]  /*8f00*/  ISETP.LT.AND P3, PT, R34, UR15, !P0 ;  /* 0x0000000f22007c0c */ /* 0x000fc6000c761270 */
[----:B------:R-:W5:Y:S01]  /*8f10*/  LDL.LU R34, [R1+0xac] ;  /* 0x0000ac0001227983 */ /* 0x000f620000300800 */
[----:B------:R-:W-:-:S03]  /*8f20*/  ISETP.LT.AND P1, PT, R30, UR15, !P0 ;  /* 0x0000000f1e007c0c */ /* 0x000fc6000c721270 */
[----:B------:R-:W4:Y:S01]  /*8f30*/  LDL.LU R30, [R1+0xa8] ;  /* 0x0000a800011e7983 */ /* 0x000f220000300800 */
[----:B------:R-:W-:-:S04]  /*8f40*/  IMAD R31, R0, 0x2, R29 ;  /* 0x00000002001f7824 */ /* 0x000fc800078e021d */
[C---:B------:R-:W-:Y:S01]  /*8f50*/  IMAD R29, R0.reuse, 0x2, R31 ;  /* 0x00000002001d7824 */ /* 0x040fe200078e021f */
[-C--:B0-----:R-:W-:Y:S02]  /*8f60*/  LEA R10, P6, R31, R2.reuse, 0x1 ;  /* 0x000000021f0a7211 */ /* 0x081fe400078c08ff */
[----:B------:R-:W-:Y:S02]  /*8f70*/  ISETP.LT.AND P4, PT, R39, UR15, !P0 ;  /* 0x0000000f27007c0c */ /* 0x000fe4000c781270 */
[-C--:B------:R-:W-:Y:S01]  /*8f80*/  LEA.HI.X.SX32 R11, R31, R3.reuse, 0x1, P6 ;  /* 0x000000031f0b7211 */ /* 0x080fe200030f0eff */
[----:B------:R-:W-:Y:S01]  /*8f90*/  IMAD R31, R0, 0x2, R29 ;  /* 0x00000002001f7824 */ /* 0x000fe200078e021d */
[CC--:B-1----:R-:W-:Y:S02]  /*8fa0*/  LEA R4, P6, R29.reuse, R2.reuse, 0x1 ;  /* 0x000000021d047211 */ /* 0x0c2fe400078c08ff */
[----:B------:R-:W-:Y:S02]  /*8fb0*/  ISETP.LT.AND P2, PT, R38, UR15, !P0 ;  /* 0x0000000f26007c0c */ /* 0x000fe4000c741270 */
[----:B------:R-:W-:Y:S01]  /*8fc0*/  LEA.HI.X.SX32 R5, R29, R3, 0x1, P6 ;  /* 0x000000031d057211 */ /* 0x000fe200030f0eff */
[----:B------:R-:W-:Y:S01]  /*8fd0*/  IMAD R29, R0, 0x2, R31 ;  /* 0x00000002001d7824 */ /* 0x000fe200078e021f */
[----:B--2---:R-:W-:-:S04]  /*8fe0*/  LEA R6, P6, R31, R2, 0x1 ;  /* 0x000000021f067211 */ /* 0x004fc800078c08ff */
[-C--:B------:R-:W-:Y:S01]  /*8ff0*/  LEA.HI.X.SX32 R7, R31, R3.reuse, 0x1, P6 ;  /* 0x000000031f077211 */ /* 0x080fe200030f0eff */
[----:B------:R-:W-:Y:S01]  /*9000*/  IMAD R31, R0, 0x2, R29 ;  /* 0x00000002001f7824 */ /* 0x000fe200078e021d */
[C---:B---3--:R-:W-:Y:S01]  /*9010*/  LEA R8, P6, R29.reuse, R2, 0x1 ;  /* 0x000000021d087211 */ /* 0x048fe200078c08ff */
[----:B------:R0:W-:Y:S03]  /*9020*/  @P4 STG.E.U16 desc[UR8][R10.64], R17 ;  /* 0x000000110a004986 */ /* 0x0001e6000c101508 */
[----:B------:R-:W-:Y:S01]  /*9030*/  LEA.HI.X.SX32 R9, R29, R3, 0x1, P6 ;  /* 0x000000031d097211 */ /* 0x000fe200030f0eff */
[----:B------:R1:W-:Y:S01]  /*9040*/  @P2 STG.E.U16 desc[UR8][R4.64], R18 ;  /* 0x0000001204002986 */ /* 0x0003e2000c101508 */
[----:B------:R-:W-:Y:S02]  /*9050*/  ISETP.LT.AND P4, PT, R36, UR15, !P0 ;  /* 0x0000000f24007c0c */ /* 0x000fe4000c781270 */
[----:B------:R-:W-:-:S02]  /*9060*/  PRMT R12, R12, 0x7632, R12 ;  /* 0x000076320c0c7816 */ /* 0x000fc4000000000c */
[-C--:B0-----:R-:W-:Y:S02]  /*9070*/  LEA R10, P6, R31, R2.reuse, 0x1 ;  /* 0x000000021f0a7211 */ /* 0x081fe400078c08ff */
[----:B-1----:R-:W-:Y:S01]  /*9080*/  PRMT R5, R13, 0x7632, R5 ;  /* 0x000076320d057816 */ /* 0x002fe20000000005 */
[----:B------:R-:W-:Y:S01]  /*9090*/  IMAD R13, R0, 0x2, R31 ;  /* 0x00000002000d7824 */ /* 0x000fe200078e021f */
[----:B------:R-:W-:Y:S01]  /*90a0*/  LEA.HI.X.SX32 R11, R31, R3, 0x1, P6 ;  /* 0x000000031f0b7211 */ /* 0x000fe200030f0eff */
[----:B------:R-:W-:Y:S03]  /*90b0*/  @P5 STG.E.U16 desc[UR8][R6.64], R19 ;  /* 0x0000001306005986 */ /* 0x000fe6000c101508 */
[----:B------:R-:W-:Y:S01]  /*90c0*/  LEA R4, P6, R13, R2, 0x1 ;  /* 0x000000020d047211 */ /* 0x000fe200078c08ff */
[----:B------:R-:W-:Y:S01]  /*90d0*/  @P3 STG.E.U16 desc[UR8][R8.64], R12 ;  /* 0x0000000c08003986 */ /* 0x000fe2000c101508 */
[----:B------:R-:W-:-:S03]  /*90e0*/  PRMT R14, R14, 0x7632, R14 ;  /* 0x000076320e0e7816 */ /* 0x000fc6000000000e */
[----:B------:R0:W-:Y:S01]  /*90f0*/  @P1 STG.E.U16 desc[UR8][R10.64], R5 ;  /* 0x000000050a001986 */ /* 0x0001e2000c101508 */
[----:B------:R-:W-:Y:S02]  /*9100*/  ISETP.LT.AND P2, PT, R33, UR15, !P0 ;  /* 0x0000000f21007c0c */ /* 0x000fe4000c741270 */
[----:B------:R-:W-:Y:S01]  /*9110*/  ISETP.LT.AND P5, PT, R32, UR15, !P0 ;  /* 0x0000000f20007c0c */ /* 0x000fe2000c7a1270 */
[----:B------:R-:W2:Y:S04]  /*9120*/  LDL.LU R33, [R1+0xa4] ;  /* 0x0000a40001217983 */ /* 0x000ea80000300800 */
[----:B------:R-:W3:Y:S01]  /*9130*/  LDL.LU R32, [R1+0xa0] ;  /* 0x0000a00001207983 */ /* 0x000ee20000300800 */
[----:B0-----:R-:W-:-:S03]  /*9140*/  LEA.HI.X.SX32 R5, R13, R3, 0x1, P6 ;  /* 0x000000030d057211 */ /* 0x001fc600030f0eff */
[----:B------:R-:W2:Y:S04]  /*9150*/  LDL.LU R31, [R1+0x9c] ;  /* 0x00009c00011f7983 */ /* 0x000ea80000300800 */
[----:B------:R0:W-:Y:S01]  /*9160*/  @P4 STG.E.U16 desc[UR8][R4.64], R14 ;  /* 0x0000000e04004986 */ /* 0x0001e2000c101508 */
[----:B----4-:R-:W-:-:S03]  /*9170*/  ISETP.LT.AND P4, PT, R30, UR15, !P0 ;  /* 0x0000000f1e007c0c */ /* 0x010fc6000c781270 */
[----:B------:R-:W4:Y:S04]  /*9180*/  LDL.LU R30, [R1+0x98] ;  /* 0x00009800011e7983 */ /* 0x000f280000300800 */
[----:B------:R-:W2:Y:S01]  /*9190*/  LDL.LU R29, [R1+0x94] ;  /* 0x00009400011d7983 */ /* 0x000ea20000300800 */
[----:B------:R-:W-:-:S04]  /*91a0*/  IMAD R7, R0, 0x2, R13 ;  /* 0x0000000200077824 */ /* 0x000fc800078e020d */
[----:B------:R-:W-:Y:S01]  /*91b0*/  IMAD R13, R0, 0x2, R7 ;  /* 0x00000002000d7824 */ /* 0x000fe200078e0207 */
[----:B------:R-:W-:-:S03]  /*91c0*/  LEA R6, P6, R7, R2, 0x1 ;  /* 0x0000000207067211 */ /* 0x000fc600078c08ff */
[C---:B------:R-:W-:Y:S01]  /*91d0*/  IMAD R11, R0.reuse, 0x2, R13 ;  /* 0x00000002000b7824 */ /* 0x040fe200078e020d */
[-C--:B------:R-:W-:Y:S02]  /*91e0*/  LEA.HI.X.SX32 R7, R7, R3.reuse, 0x1, P6 ;  /* 0x0000000307077211 */ /* 0x080fe400030f0eff */
[----:B------:R-:W-:Y:S02]  /*91f0*/  LEA R8, P6, R13, R2, 0x1 ;  /* 0x000000020d087211 */ /* 0x000fe400078c08ff */
[----:B------:R-:W-:Y:S01]  /*9200*/  ISETP.LT.AND P3, PT, R35, UR15, !P0 ;  /* 0x0000000f23007c0c */ /* 0x000fe2000c761270 */
[----:B0-----:R-:W-:Y:S01]  /*9210*/  IMAD R5, R0, 0x2, R11 ;  /* 0x0000000200057824 */ /* 0x001fe200078e020b */
[----:B------:R-:W-:Y:S02]  /*9220*/  PRMT R15, R15, 0x7632, R15 ;  /* 0x000076320f0f7816 */ /* 0x000fe4000000000f */
[----:B------:R-:W-:Y:S02]  /*9230*/  LEA.HI.X.SX32 R9, R13, R3, 0x1, P6 ;  /* 0x000000030d097211 */ /* 0x000fe400030f0eff */
[----:B------:R-:W-:-:S02]  /*9240*/  PRMT R16, R16, 0x7632, R16 ;  /* 0x0000763210107816 */ /* 0x000fc40000000010 */
[CC--:B------:R-:W-:Y:S02]  /*9250*/  LEA R10, P6, R11.reuse, R2.reuse, 0x1 ;  /* 0x000000020b0a7211 */ /* 0x0c0fe400078c08ff */
[----:B-----5:R-:W-:Y:S01]  /*9260*/  ISETP.LT.AND P1, PT, R34, UR15, !P0 ;  /* 0x0000000f22007c0c */ /* 0x020fe2000c721270 */
[----:B------:R-:W-:Y:S01]  /*9270*/  @P2 STG.E.U16 desc[UR8][R6.64], R15 ;  /* 0x0000000f06002986 */ /* 0x000fe2000c101508 */
[-C--:B------:R-:W-:Y:S01]  /*9280*/  LEA.HI.X.SX32 R11, R11, R3.reuse, 0x1, P6 ;  /* 0x000000030b0b7211 */ /* 0x080fe200030f0eff */
[----:B------:R-:W-:Y:S01]  /*9290*/  IMAD R13, R0, 0x2, R5 ;  /* 0x00000002000d7824 */ /* 0x000fe200078e0205 */
[----:B------:R-:W-:Y:S01]  /*92a0*/  PRMT R17, R17, 0x7632, R17 ;  /* 0x0000763211117816 */ /* 0x000fe20000000011 */
[----:B------:R0:W-:Y:S01]  /*92b0*/  @P5 STG.E.U16 desc[UR8][R8.64], R16 ;  /* 0x0000001008005986 */ /* 0x0001e2000c101508 */
[C---:B------:R-:W-:Y:S02]  /*92c0*/  LEA R4, P6, R5.reuse, R2, 0x1 ;  /* 0x0000000205047211 */ /* 0x040fe400078c08ff */
[----:B------:R-:W-:Y:S01]  /*92d0*/  PRMT R18, R18, 0x7632, R18 ;  /* 0x0000763212127816 */ /* 0x000fe20000000012 */
[----:B------:R1:W-:Y:S01]  /*92e0*/  @P3 STG.E.U16 desc[UR8][R10.64], R17 ;  /* 0x000000110a003986 */ /* 0x0003e2000c101508 */
[----:B------:R-:W-:-:S03]  /*92f0*/  LEA.HI.X.SX32 R5, R5, R3, 0x1, P6 ;  /* 0x0000000305057211 */ /* 0x000fc600030f0eff */
[----:B0-----:R-:W5:Y:S01]  /*9300*/  LDL.LU R16, [R1+0x90] ;  /* 0x0000900001107983 */ /* 0x001f620000300800 */
[----:B------:R-:W-:-:S03]  /*9310*/  IMAD R9, R0, 0x2, R13 ;  /* 0x0000000200097824 */ /* 0x000fc600078e020d */
[----:B------:R-:W5:Y:S01]  /*9320*/  LDL.LU R12, [R1+0x8c] ;  /* 0x00008c00010c7983 */ /* 0x000f620000300800 */
[----:B------:R-:W-:-:S03]  /*9330*/  LEA R6, P6, R13, R2, 0x1 ;  /* 0x000000020d067211 */ /* 0x000fc600078c08ff */
[----:B-1----:R-:W5:Y:S04]  /*9340*/  LDL.LU R17, [R1+0x88] ;  /* 0x0000880001117983 */ /* 0x002f680000300800 */
[----:B------:R-:W5:Y:S01]  /*9350*/  LDL.LU R14, [R1+0x84] ;  /* 0x00008400010e7983 */ /* 0x000f620000300800 */
[----:B------:R-:W-:-:S03]  /*9360*/  PRMT R19, R19, 0x7632, R19 ;  /* 0x0000763213137816 */ /* 0x000fc60000000013 */
[----:B------:R-:W-:Y:S01]  /*9370*/  @P1 STG.E.U16 desc[UR8][R4.64], R18 ;  /* 0x0000001204001986 */ /* 0x000fe2000c101508 */
[----:B------:R-:W-:Y:S02]  /*9380*/  LEA R8, P1, R9, R2, 0x1 ;  /* 0x0000000209087211 */ /* 0x000fe400078208ff */
[-C--:B------:R-:W-:Y:S01]  /*9390*/  LEA.HI.X.SX32 R7, R13, R3.reuse, 0x1, P6 ;  /* 0x000000030d077211 */ /* 0x080fe200030f0eff */
[----:B------:R-:W-:Y:S01]  /*93a0*/  IMAD R13, R0, 0x2, R9 ;  /* 0x00000002000d7824 */ /* 0x000fe200078e0209 */
[----:B------:R-:W-:-:S03]  /*93b0*/  LEA.HI.X.SX32 R9, R9, R3, 0x1, P1 ;  /* 0x0000000309097211 */ /* 0x000fc600008f0eff */
[----:B------:R0:W-:Y:S01]  /*93c0*/  @P4 STG.E.U16 desc[UR8][R6.64], R19 ;  /* 0x0000001306004986 */ /* 0x0001e2000c101508 */
[----:B--2---:R-:W-:-:S03]  /*93d0*/  ISETP.LT.AND P1, PT, R29, UR15, !P0 ;  /* 0x0000000f1d007c0c */ /* 0x004fc6000c721270 */
[----:B------:R-:W2:Y:S04]  /*93e0*/  LDL.LU R29, [R1+0x80] ;  /* 0x00008000011d7983 */ /* 0x000ea80000300800 */
[----:B0-----:R-:W2:Y:S04]  /*93f0*/  LDL.LU R19, [R1+0x7c] ;  /* 0x00007c0001137983 */ /* 0x001ea80000300800 */
[----:B------:R-:W2:Y:S01]  /*9400*/  LDL.LU R18, [R1+0x78] ;  /* 0x0000780001127983 */ /* 0x000ea20000300800 */
[----:B------:R-:W-:Y:S01]  /*9410*/  ISETP.LT.AND P2, PT, R33, UR15, !P0 ;  /* 0x0000000f21007c0c */ /* 0x000fe2000c741270 */
[----:B------:R-:W-:Y:S01]  /*9420*/  IMAD R15, R0, 0x2, R13 ;  /* 0x00000002000f7824 */ /* 0x000fe200078e020d */
[----:B---3--:R-:W-:-:S02]  /*9430*/  ISETP.LT.AND P5, PT, R32, UR15, !P0 ;  /* 0x0000000f20007c0c */ /* 0x008fc4000c7a1270 */
[----:B------:R-:W-:Y:S02]  /*9440*/  ISETP.LT.AND P3, PT, R31, UR15, !P0 ;  /* 0x0000000f1f007c0c */ /* 0x000fe4000c761270 */
[----:B------:R-:W-:-:S04]  /*9450*/  LEA R10, P6, R13, R2, 0x1 ;  /* 0x000000020d0a7211 */ /* 0x000fc800078c08ff */
[-C--:B------:R-:W-:Y:S01]  /*9460*/  LEA.HI.X.SX32 R11, R13, R3.reuse, 0x1, P6 ;  /* 0x000000030d0b7211 */ /* 0x080fe200030f0eff */
[----:B------:R-:W-:Y:S02]  /*9470*/  IMAD R13, R0, 0x2, R15 ;  /* 0x00000002000d7824 */ /* 0x000fe400078e020f */
[----:B------:R0:W-:Y:S01]  /*9480*/  @P2 STG.E.U16 desc[UR8][R8.64], R20 ;  /* 0x0000001408002986 */ /* 0x0001e2000c101508 */
[CC--:B------:R-:W-:Y:S02]  /*9490*/  LEA R4, P2, R15.reuse, R2.reuse, 0x1 ;  /* 0x000000020f047211 */ /* 0x0c0fe400078408ff */
[----:B----4-:R-:W-:Y:S02]  /*94a0*/  ISETP.LT.AND P4, PT, R30, UR15, !P0 ;  /* 0x0000000f1e007c0c */ /* 0x010fe4000c781270 */
[-C--:B------:R-:W-:Y:S01]  /*94b0*/  LEA.HI.X.SX32 R5, R15, R3.reuse, 0x1, P2 ;  /* 0x000000030f057211 */ /* 0x080fe200010f0eff */
[C---:B------:R-:W-:Y:S01]  /*94c0*/  IMAD R15, R0.reuse, 0x2, R13 ;  /* 0x00000002000f7824 */ /* 0x040fe200078e020d */
[CC--:B------:R-:W-:Y:S01]  /*94d0*/  LEA R6, P6, R13.reuse, R2.reuse, 0x1 ;  /* 0x000000020d067211 */ /* 0x0c0fe200078c08ff */
[----:B------:R1:W-:Y:S03]  /*94e0*/  @P5 STG.E.U16 desc[UR8][R10.64], R21 ;  /* 0x000000150a005986 */ /* 0x0003e6000c101508 */
[----:B------:R-:W-:Y:S01]  /*94f0*/  LEA.HI.X.SX32 R7, R13, R3, 0x1, P6 ;  /* 0x000000030d077211 */ /* 0x000fe200030f0eff */
[----:B------:R3:W-:Y:S01]  /*9500*/  @P3 STG.E.U16 desc[UR8][R4.64], R22 ;  /* 0x0000001604003986 */ /* 0x0007e2000c101508 */
[----:B0-----:R-:W-:Y:S01]  /*9510*/  LEA R8, P3, R15, R2, 0x1 ;  /* 0x000000020f087211 */ /* 0x001fe200078608ff */
[----:B------:R-:W-:Y:S01]  /*9520*/  IMAD R13, R0, 0x2, R15 ;  /* 0x00000002000d7824 */ /* 0x000fe200078e020f */
[----:B-----5:R-:W-:-:S02]  /*9530*/  ISETP.LT.AND P2, PT, R16, UR15, !P0 ;  /* 0x0000000f10007c0c */ /* 0x020fc4000c741270 */
[----:B------:R-:W4:Y:S01]  /*9540*/  LDL.LU R16, [R1+0x74] ;  /* 0x0000740001107983 */ /* 0x000f220000300800 */
[----:B------:R-:W-:Y:S01]  /*9550*/  LEA.HI.X.SX32 R9, R15, R3, 0x1, P3 ;  /* 0x000000030f097211 */ /* 0x000fe200018f0eff */
[----:B------:R-:W-:Y:S01]  /*9560*/  IMAD R15, R0, 0x2, R13 ;  /* 0x00000002000f7824 */ /* 0x000fe200078e020d */
[----:B------:R-:W-:Y:S02]  /*9570*/  ISETP.LT.AND P5, PT, R12, UR15, !P0 ;  /* 0x0000000f0c007c0c */ /* 0x000fe4000c7a1270 */
[----:B------:R-:W5:Y:S01]  /*9580*/  LDL.LU R12, [R1+0x70] ;  /* 0x00007000010c7983 */ /* 0x000f620000300800 */
[----:B-1----:R-:W-:-:S03]  /*9590*/  LEA R10, P6, R13, R2, 0x1 ;  /* 0x000000020d0a7211 */ /* 0x002fc600078c08ff */
[----:B------:R0:W-:Y:S01]  /*95a0*/  @P4 STG.E.U16 desc[UR8][R6.64], R23 ;  /* 0x0000001706004986 */ /* 0x0001e2000c101508 */
[----:B------:R-:W-:-:S03]  /*95b0*/  ISETP.LT.AND P3, PT, R14, UR15, !P0 ;  /* 0x0000000f0e007c0c */ /* 0x000fc6000c761270 */
[----:B------:R-:W-:Y:S01]  /*95c0*/  @P1 STG.E.U16 desc[UR8][R8.64], R24 ;  /* 0x0000001808001986 */ /* 0x000fe2000c101508 */
[----:B---3--:R-:W-:-:S03]  /*95d0*/  LEA R4, P1, R15, R2, 0x1 ;  /* 0x000000020f047211 */ /* 0x008fc600078208ff */
[----:B------:R-:W3:Y:S01]  /*95e0*/  LDL.LU R14, [R1+0x6c] ;  /* 0x00006c00010e7983 */ /* 0x000ee20000300800 */
[-C--:B------:R-:W-:Y:S02]  /*95f0*/  LEA.HI.X.SX32 R11, R13, R3.reuse, 0x1, P6 ;  /* 0x000000030d0b7211 */ /* 0x080fe400030f0eff */
[----:B------:R-:W-:Y:S02]  /*9600*/  LEA.HI.X.SX32 R5, R15, R3, 0x1, P1 ;  /* 0x000000030f057211 */ /* 0x000fe400008f0eff */
[----:B------:R-:W-:Y:S01]  /*9610*/  ISETP.LT.AND P4, PT, R17, UR15, !P0 ;  /* 0x0000000f11007c0c */ /* 0x000fe2000c781270 */
[----:B------:R1:W-:Y:S04]  /*9620*/  @P2 STG.E.U16 desc[UR8][R10.64], R25 ;  /* 0x000000190a002986 */ /* 0x0003e8000c101508 */
[----:B------:R0:W-:Y:S04]  /*9630*/  @P5 STG.E.U16 desc[UR8][R4.64], R26 ;  /* 0x0000001a04005986 */ /* 0x0001e8000c101508 */
[----:B------:R-:W3:Y:S01]  /*9640*/  LDL.LU R17, [R1+0x68] ;  /* 0x0000680001117983 */ /* 0x000ee20000300800 */
[----:B--2---:R-:W-:-:S03]  /*9650*/  ISETP.LT.AND P5, PT, R18, UR15, !P0 ;  /* 0x0000000f12007c0c */ /* 0x004fc6000c7a1270 */
[----:B------:R-:W2:Y:S01]  /*9660*/  LDL.LU R18, [R1+0x64] ;  /* 0x0000640001127983 */ /* 0x000ea20000300800 */
[----:B------:R-:W-:-:S04]  /*9670*/  IMAD R13, R0, 0x2, R15 ;  /* 0x00000002000d7824 */ /* 0x000fc800078e020f */
[C---:B------:R-:W-:Y:S01]  /*9680*/  IMAD R15, R0.reuse, 0x2, R13 ;  /* 0x00000002000f7824 */ /* 0x040fe200078e020d */
[-C--:B0-----:R-:W-:Y:S02]  /*9690*/  LEA R6, P6, R13, R2.reuse, 0x1 ;  /* 0x000000020d067211 */ /* 0x081fe400078c08ff */
[----:B------:R-:W-:Y:S01]  /*96a0*/  ISETP.LT.AND P1, PT, R29, UR15, !P0 ;  /* 0x0000000f1d007c0c */ /* 0x000fe2000c721270 */
[----:B-1----:R-:W-:Y:S01]  /*96b0*/  IMAD R11, R0, 0x2, R15 ;  /* 0x00000002000b7824 */ /* 0x002fe200078e020f */
[-C--:B------:R-:W-:Y:S01]  /*96c0*/  LEA.HI.X.SX32 R7, R13, R3.reuse, 0x1, P6 ;  /* 0x000000030d077211 */ /* 0x080fe200030f0eff */
[----:B------:R-:W2:Y:S01]  /*96d0*/  LDL.LU R29, [R1+0x60] ;  /* 0x00006000011d7983 */ /* 0x000ea20000300800 */
[CC--:B------:R-:W-:Y:S02]  /*96e0*/  LEA R8, P6, R15.reuse, R2.reuse, 0x1 ;  /* 0x000000020f087211 */ /* 0x0c0fe400078c08ff */
[----:B------:R-:W-:Y:S02]  /*96f0*/  PRMT R20, R20, 0x7632, R20 ;  /* 0x0000763214147816 */ /* 0x000fe40000000014 */
[----:B------:R-:W-:Y:S01]  /*9700*/  LEA.HI.X.SX32 R9, R15, R3, 0x1, P6 ;  /* 0x000000030f097211 */ /* 0x000fe200030f0eff */
[----:B------:R-:W-:Y:S01]  /*9710*/  IMAD R13, R0, 0x2, R11 ;  /* 0x00000002000d7824 */ /* 0x000fe200078e020b */
[----:B------:R-:W-:Y:S01]  /*9720*/  LEA R10, P6, R11, R2, 0x1 ;  /* 0x000000020b0a7211 */ /* 0x000fe200078c08ff */
[----:B------:R-:W-:Y:S01]  /*9730*/  @P4 STG.E.U16 desc[UR8][R6.64], R27 ;  /* 0x0000001b06004986 */ /* 0x000fe2000c101508 */
[----:B------:R-:W-:-:S02]  /*9740*/  PRMT R21, R21, 0x7632, R21 ;  /* 0x0000763215157816 */ /* 0x000fc40000000015 */
[----:B------:R-:W-:Y:S01]  /*9750*/  LEA.HI.X.SX32 R11, R11, R3, 0x1, P6 ;  /* 0x000000030b0b7211 */ /* 0x000fe200030f0eff */
[----:B------:R0:W-:Y:S01]  /*9760*/  @P3 STG.E.U16 desc[UR8][R8.64], R20 ;  /* 0x0000001408003986 */ /* 0x0001e2000c101508 */
[----:B------:R-:W-:Y:S01]  /*9770*/  ISETP.LT.AND P2, PT, R19, UR15, !P0 ;  /* 0x0000000f13007c0c */ /* 0x000fe2000c741270 */
[----:B------:R-:W-:Y:S02]  /*9780*/  IMAD R5, R0, 0x2, R13 ;  /* 0x0000000200057824 */ /* 0x000fe400078e020d */
[----:B------:R1:W-:Y:S01]  /*9790*/  @P1 STG.E.U16 desc[UR8][R10.64], R21 ;  /* 0x000000150a001986 */ /* 0x0003e2000c101508 */
[----:B----4-:R-:W-:-:S03]  /*97a0*/  ISETP.LT.AND P4, PT, R16, UR15, !P0 ;  /* 0x0000000f10007c0c */ /* 0x010fc6000c781270 */
[----:B------:R-:W4:Y:S01]  /*97b0*/  LDL.LU R16, [R1+0x5c] ;  /* 0x00005c0001107983 */ /* 0x000f220000300800 */
[----:B-----5:R-:W-:-:S03]  /*97c0*/  ISETP.LT.AND P3, PT, R12, UR15, !P0 ;  /* 0x0000000f0c007c0c */ /* 0x020fc6000c761270 */
[----:B0-----:R-:W5:Y:S01]  /*97d0*/  LDL.LU R20, [R1+0x58] ;  /* 0x0000580001147983 */ /* 0x001f620000300800 */
[CC--:B------:R-:W-:Y:S02]  /*97e0*/  LEA R12, P6, R13.reuse, R2.reuse, 0x1 ;  /* 0x000000020d0c7211 */ /* 0x0c0fe400078c08ff */
[----:B------:R-:W-:Y:S01]  /*97f0*/  PRMT R22, R22, 0x7632, R22 ;  /* 0x0000763216167816 */ /* 0x000fe20000000016 */
[----:B------:R-:W5:Y:S01]  /*9800*/  LDL.LU R19, [R1+0x54] ;  /* 0x0000540001137983 */ /* 0x000f620000300800 */
[----:B------:R-:W-:Y:S02]  /*9810*/  LEA.HI.X.SX32 R13, R13, R3, 0x1, P6 ;  /* 0x000000030d0d7211 */ /* 0x000fe400030f0eff */
[----:B---3--:R-:W-:Y:S02]  /*9820*/  ISETP.LT.AND P1, PT, R14, UR15, !P0 ;  /* 0x0000000f0e007c0c */ /* 0x008fe4000c721270 */
[----:B------:R-:W-:Y:S02]  /*9830*/  LEA R14, P6, R5, R2, 0x1 ;  /* 0x00000002050e7211 */ /* 0x000fe400078c08ff */
[----:B------:R-:W-:-:S02]  /*9840*/  PRMT R23, R23, 0x7632, R23 ;  /* 0x0000763217177816 */ /* 0x000fc40000000017 */
[----:B------:R-:W-:Y:S01]  /*9850*/  LEA.HI.X.SX32 R15, R5, R3, 0x1, P6 ;  /* 0x00000003050f7211 */ /* 0x000fe200030f0eff */
[----:B------:R-:W-:Y:S04]  /*9860*/  @P2 STG.E.U16 desc[UR8][R12.64], R22 ;  /* 0x000000160c002986 */ /* 0x000fe8000c101508 */
[----:B------:R0:W-:Y:S01]  /*9870*/  @P5 STG.E.U16 desc[UR8][R14.64], R23 ;  /* 0x000000170e005986 */ /* 0x0001e2000c101508 */
[----:B--2---:R-:W-:-:S03]  /*9880*/  ISETP.LT.AND P5, PT, R18, UR15, !P0 ;  /* 0x0000000f12007c0c */ /* 0x004fc6000c7a1270 */
[----:B------:R-:W2:Y:S01]  /*9890*/  LDL.LU R18, [R1+0x50] ;  /* 0x0000500001127983 */ /* 0x000ea20000300800 */
[----:B------:R-:W-:-:S03]  /*98a0*/  IMAD R9, R0, 0x2, R5 ;  /* 0x0000000200097824 */ /* 0x000fc600078e0205 */
[----:B------:R-:W3:Y:S01]  /*98b0*/  LDS.128 R4, [R28] ;  /* 0x000000001c047984 */ /* 0x000ee20000000c00 */
[----:B------:R-:W-:Y:S01]  /*98c0*/  ISETP.LT.AND P2, PT, R17, UR15, !P0 ;  /* 0x0000000f11007c0c */ /* 0x000fe2000c741270 */
[----:B------:R-:W-:Y:S01]  /*98d0*/  IMAD R17, R0, 0x2, R9 ;  /* 0x0000000200117824 */ /* 0x000fe200078e0209 */
[----:B------:R-:W-:-:S04]  /*98e0*/  LEA R8, P6, R9, R2, 0x1 ;  /* 0x0000000209087211 */ /* 0x000fc800078c08ff */
[----:B------:R-:W-:Y:S02]  /*98f0*/  LEA.HI.X.SX32 R9, R9, R3, 0x1, P6 ;  /* 0x0000000309097211 */ /* 0x000fe400030f0eff */
[----:B-1----:R-:W-:-:S04]  /*9900*/  LEA R10, P6, R17, R2, 0x1 ;  /* 0x00000002110a7211 */ /* 0x002fc800078c08ff */
[-C--:B------:R-:W-:Y:S01]  /*9910*/  LEA.HI.X.SX32 R11, R17, R3.reuse, 0x1, P6 ;  /* 0x00000003110b7211 */ /* 0x080fe200030f0eff */
[----:B------:R-:W-:Y:S01]  /*9920*/  IMAD R17, R0, 0x2, R17 ;  /* 0x0000000200117824 */ /* 0x000fe200078e0211 */
[----:B------:R-:W-:Y:S02]  /*9930*/  PRMT R24, R24, 0x7632, R24 ;  /* 0x0000763218187816 */ /* 0x000fe40000000018 */
[----:B------:R-:W-:Y:S01]  /*9940*/  PRMT R25, R25, 0x7632, R25 ;  /* 0x0000763219197816 */ /* 0x000fe20000000019 */
[----:B0-----:R-:W-:Y:S01]  /*9950*/  IMAD R15, R0, 0x2, R17 ;  /* 0x00000002000f7824 */ /* 0x001fe200078e0211 */
[CC--:B------:R-:W-:Y:S01]  /*9960*/  LEA R12, P6, R17.reuse, R2.reuse, 0x1 ;  /* 0x00000002110c7211 */ /* 0x0c0fe200078c08ff */
[----:B------:R0:W-:Y:S03]  /*9970*/  @P4 STG.E.U16 desc[UR8][R8.64], R24 ;  /* 0x0000001808004986 */ /* 0x0001e6000c101508 */
[----:B------:R-:W-:Y:S01]  /*9980*/  LEA.HI.X.SX32 R13, R17, R3, 0x1, P6 ;  /* 0x00000003110d7211 */ /* 0x000fe200030f0eff */
[----:B------:R1:W-:Y:S01]  /*9990*/  @P3 STG.E.U16 desc[UR8][R10.64], R25 ;  /* 0x000000190a003986 */ /* 0x0003e2000c101508 */
[----:B------:R-:W-:-:S02]  /*99a0*/  LEA R14, P6, R15, R2, 0x1 ;  /* 0x000000020f0e7211 */ /* 0x000fc400078c08ff */
[----:B----4-:R-:W-:Y:S02]  /*99b0*/  ISETP.LT.AND P3, PT, R16, UR15, !P0 ;  /* 0x0000000f10007c0c */ /* 0x010fe4000c761270 */
[----:B------:R-:W4:Y:S01]  /*99c0*/  LDL.LU R16, [R1+0x4c] ;  /* 0x00004c0001107983 */ /* 0x000f220000300800 */
[----:B0-----:R-:W-:Y:S01]  /*99d0*/  IMAD R9, R0, 0x2, R15 ;  /* 0x0000000200097824 */ /* 0x001fe200078e020f */
[-C--:B------:R-:W-:Y:S02]  /*99e0*/  LEA.HI.X.SX32 R15, R15, R3.reuse, 0x1, P6 ;  /* 0x000000030f0f7211 */ /* 0x080fe400030f0eff */
[----:B------:R-:W4:Y:S01]  /*99f0*/  LDL.LU R23, [R1+0x48] ;  /* 0x0000480001177983 */ /* 0x000f220000300800 */
[----:B------:R-:W-:Y:S02]  /*9a00*/  PRMT R26, R26, 0x7632, R26 ;  /* 0x000076321a1a7816 */ /* 0x000fe4000000001a */
[----:B------:R-:W-:Y:S01]  /*9a10*/  LEA R8, P6, R9, R2, 0x1 ;  /* 0x0000000209087211 */ /* 0x000fe200078c08ff */
[----:B-1----:R-:W-:Y:S01]  /*9a20*/  IMAD R11, R0, 0x2, R9 ;  /* 0x00000002000b7824 */ /* 0x002fe200078e0209 */
[----:B------:R-:W-:Y:S01]  /*9a30*/  PRMT R27, R27, 0x7632, R27 ;  /* 0x000076321b1b7816 */ /* 0x000fe2000000001b */
[----:B------:R-:W4:Y:S01]  /*9a40*/  LDL.LU R22, [R1+0x44] ;  /* 0x0000440001167983 */ /* 0x000f220000300800 */
[----:B------:R-:W-:-:S03]  /*9a50*/  LEA.HI.X.SX32 R9, R9, R3, 0x1, P6 ;  /* 0x0000000309097211 */ /* 0x000fc600030f0eff */
[----:B------:R0:W-:Y:S01]  /*9a60*/  @P1 STG.E.U16 desc[UR8][R12.64], R26 ;  /* 0x0000001a0c001986 */ /* 0x0001e2000c101508 */
[----:B-----5:R-:W-:-:S03]  /*9a70*/  ISETP.LT.AND P1, PT, R20, UR15, !P0 ;  /* 0x0000000f14007c0c */ /* 0x020fc6000c721270 */
[----:B------:R1:W-:Y:S04]  /*9a80*/  @P2 STG.E.U16 desc[UR8][R14.64], R27 ;  /* 0x0000001b0e002986 */ /* 0x0003e8000c101508 */
[----:B------:R-:W5:Y:S04]  /*9a90*/  LDL.LU R21, [R1+0x40] ;  /* 0x0000400001157983 */ /* 0x000f680000300800 */
[----:B---3--:R3:W-:Y:S04]  /*9aa0*/  @P5 STG.E.U16 desc[UR8][R8.64], R4 ;  /* 0x0000000408005986 */ /* 0x0087e8000c101508 */
[----:B------:R-:W5:Y:S01]  /*9ab0*/  LDL.LU R20, [R1+0x3c] ;  /* 0x00003c0001147983 */ /* 0x000f620000300800 */
[----:B--2---:R-:W-:-:S03]  /*9ac0*/  ISETP.LT.AND P5, PT, R18, UR15, !P0 ;  /* 0x0000000f12007c0c */ /* 0x004fc6000c7a1270 */
[----:B------:R-:W2:Y:S01]  /*9ad0*/  LDL.LU R18, [R1+0x38] ;  /* 0x0000380001127983 */ /* 0x000ea20000300800 */
[----:B------:R-:W-:-:S03]  /*9ae0*/  ISETP.LT.AND P4, PT, R29, UR15, !P0 ;  /* 0x0000000f1d007c0c */ /* 0x000fc6000c781270 */
[----:B------:R-:W4:Y:S01]  /*9af0*/  LDS.128 R28, [R28+0x400] ;  /* 0x000400001c1c7984 */ /* 0x000f220000000c00 */
[-C--:B------:R-:W-:Y:S01]  /*9b00*/  LEA R10, P6, R11, R2.reuse, 0x1 ;  /* 0x000000020b0a7211 */ /* 0x080fe200078c08ff */
[C---:B------:R-:W-:Y:S01]  /*9b10*/  IMAD R17, R0.reuse, 0x2, R11 ;  /* 0x0000000200117824 */ /* 0x040fe200078e020b */
[----:B------:R-:W-:Y:S02]  /*9b20*/  ISETP.LT.AND P2, PT, R19, UR15, !P0 ;  /* 0x0000000f13007c0c */ /* 0x000fe4000c741270 */
[----:B------:R-:W-:Y:S01]  /*9b30*/  LEA.HI.X.SX32 R11, R11, R3, 0x1, P6 ;  /* 0x000000030b0b7211 */ /* 0x000fe200030f0eff */
[----:B------:R-:W-:Y:S01]  /*9b40*/  IMAD R19, R0, 0x2, R17 ;  /* 0x0000000200137824 */ /* 0x000fe200078e0211 */
[----:B0-----:R-:W-:-:S04]  /*9b50*/  LEA R12, P6, R17, R2, 0x1 ;  /* 0x00000002110c7211 */ /* 0x001fc800078c08ff */
[----:B------:R-:W-:Y:S01]  /*9b60*/  LEA.HI.X.SX32 R13, R17, R3, 0x1, P6 ;  /* 0x00000003110d7211 */ /* 0x000fe200030f0eff */
[----:B------:R-:W-:Y:S01]  /*9b70*/  IMAD R17, R0, 0x2, R19 ;  /* 0x0000000200117824 */ /* 0x000fe200078e0213 */
[----:B-1----:R-:W-:-:S04]  /*9b80*/  LEA R14, P6, R19, R2, 0x1 ;  /* 0x00000002130e7211 */ /* 0x002fc800078c08ff */
[-C--:B------:R-:W-:Y:S01]  /*9b90*/  LEA.HI.X.SX32 R15, R19, R3.reuse, 0x1, P6 ;  /* 0x00000003130f7211 */ /* 0x080fe200030f0eff */
[C---:B------:R-:W-:Y:S01]  /*9ba0*/  IMAD R19, R0.reuse, 0x2, R17 ;  /* 0x0000000200137824 */ /* 0x040fe200078e0211 */
[CC--:B---3--:R-:W-:Y:S01]  /*9bb0*/  LEA R8, P6, R17.reuse, R2.reuse, 0x1 ;  /* 0x0000000211087211 */ /* 0x0c8fe200078c08ff */
[----:B------:R0:W-:Y:S03]  /*9bc0*/  @P4 STG.E.U16 desc[UR8][R10.64], R5 ;  /* 0x000000050a004986 */ /* 0x0001e6000c101508 */
[----:B------:R-:W-:Y:S01]  /*9bd0*/  LEA.HI.X.SX32 R9, R17, R3, 0x1, P6 ;  /* 0x0000000311097211 */ /* 0x000fe200030f0eff */
[----:B------:R-:W-:Y:S01]  /*9be0*/  IMAD R17, R0, 0x2, R19 ;  /* 0x0000000200117824 */ /* 0x000fe200078e0213 */
[----:B----4-:R-:W-:Y:S01]  /*9bf0*/  ISETP.LT.AND P4, PT, R16, UR15, !P0 ;  /* 0x0000000f10007c0c */ /* 0x010fe2000c781270 */
[----:B------:R1:W-:Y:S01]  /*9c00*/  @P3 STG.E.U16 desc[UR8][R12.64], R6 ;  /* 0x000000060c003986 */ /* 0x0003e2000c101508 */
[----:B0-----:R-:W-:-:S03]  /*9c10*/  LEA R10, P6, R19, R2, 0x1 ;  /* 0x00000002130a7211 */ /* 0x001fc600078c08ff */
[----:B------:R-:W3:Y:S01]  /*9c20*/  LDL.LU R16, [R1+0x34] ;  /* 0x0000340001107983 */ /* 0x000ee20000300800 */
[-C--:B------:R-:W-:Y:S02]  /*9c30*/  LEA.HI.X.SX32 R11, R19, R3.reuse, 0x1, P6 ;  /* 0x00000003130b7211 */ /* 0x080fe400030f0eff */
[C---:B-1----:R-:W-:Y:S01]  /*9c40*/  LEA R12, P6, R17.reuse, R2, 0x1 ;  /* 0x00000002110c7211 */ /* 0x042fe200078c08ff */
[----:B------:R0:W-:Y:S03]  /*9c50*/  @P1 STG.E.U16 desc[UR8][R14.64], R7 ;  /* 0x000000070e001986 */ /* 0x0001e6000c101508 */
[----:B------:R-:W-:Y:S01]  /*9c60*/  LEA.HI.X.SX32 R13, R17, R3, 0x1, P6 ;  /* 0x00000003110d7211 */ /* 0x000fe200030f0eff */
[----:B------:R1:W-:Y:S01]  /*9c70*/  @P2 STG.E.U16 desc[UR8][R8.64], R28 ;  /* 0x0000001c08002986 */ /* 0x0003e2000c101508 */
[----:B------:R-:W-:-:S03]  /*9c80*/  ISETP.LT.AND P1, PT, R22, UR15, !P0 ;  /* 0x0000000f16007c0c */ /* 0x000fc6000c721270 */
[----:B------:R4:W-:Y:S04]  /*9c90*/  @P5 STG.E.U16 desc[UR8][R10.64], R29 ;  /* 0x0000001d0a005986 */ /* 0x0009e8000c101508 */
[----:B------:R-:W3:Y:S04]  /*9ca0*/  LDL.LU R22, [R1+0x30] ;  /* 0x0000300001167983 */ /* 0x000ee80000300800 */
[----:B------:R0:W-:Y:S01]  /*9cb0*/  @P4 STG.E.U16 desc[UR8][R12.64], R30 ;  /* 0x0000001e0c004986 */ /* 0x0001e2000c101508 */
[----:B-----5:R-:W-:-:S03]  /*9cc0*/  ISETP.LT.AND P5, PT, R20, UR15, !P0 ;  /* 0x0000000f14007c0c */ /* 0x020fc6000c7a1270 */
[----:B------:R-:W5:Y:S01]  /*9cd0*/  LDL.LU R20, [R1+0x2c] ;  /* 0x00002c0001147983 */ /* 0x000f620000300800 */
[----:B--2---:R-:W-:-:S03]  /*9ce0*/  ISETP.LT.AND P4, PT, R18, UR15, !P0 ;  /* 0x0000000f12007c0c */ /* 0x004fc6000c781270 */
[----:B------:R-:W2:Y:S01]  /*9cf0*/  LDL.LU R18, [R1+0x28] ;  /* 0x0000280001127983 */ /* 0x000ea20000300800 */
[----:B------:R-:W-:-:S04]  /*9d00*/  IMAD R19, R0, 0x2, R17 ;  /* 0x0000000200137824 */ /* 0x000fc800078e0211 */
[----:B------:R-:W-:Y:S01]  /*9d10*/  IMAD R17, R0, 0x2, R19 ;  /* 0x0000000200117824 */ /* 0x000fe200078e0213 */
[----:B0-----:R-:W-:-:S04]  /*9d20*/  LEA R14, P6, R19, R2, 0x1 ;  /* 0x00000002130e7211 */ /* 0x001fc800078c08ff */
[-C--:B------:R-:W-:Y:S01]  /*9d30*/  LEA.HI.X.SX32 R15, R19, R3.reuse, 0x1, P6 ;  /* 0x00000003130f7211 */ /* 0x080fe200030f0eff */
[C---:B------:R-:W-:Y:S01]  /*9d40*/  IMAD R19, R0.reuse, 0x2, R17 ;  /* 0x0000000200137824 */ /* 0x040fe200078e0211 */
[-C--:B-1----:R-:W-:Y:S02]  /*9d50*/  LEA R8, P6, R17, R2.reuse, 0x1 ;  /* 0x0000000211087211 */ /* 0x082fe400078c08ff */
[----:B------:R-:W-:Y:S02]  /*9d60*/  ISETP.LT.AND P3, PT, R23, UR15, !P0 ;  /* 0x0000000f17007c0c */ /* 0x000fe4000c761270 */
[----:B------:R-:W-:Y:S01]  /*9d70*/  LEA.HI.X.SX32 R9, R17, R3, 0x1, P6 ;  /* 0x0000000311097211 */ /* 0x000fe200030f0eff */
[C---:B------:R-:W-:Y:S01]  /*9d80*/  IMAD R17, R0.reuse, 0x2, R19 ;  /* 0x0000000200117824 */ /* 0x040fe200078e0213 */
[----:B------:R-:W-:Y:S02]  /*9d90*/  ISETP.LT.AND P2, PT, R21, UR15, !P0 ;  /* 0x0000000f15007c0c */ /* 0x000fe4000c741270 */
[----:B----4-:R-:W-:Y:S01]  /*9da0*/  LEA R10, P6, R19, R2, 0x1 ;  /* 0x00000002130a7211 */ /* 0x010fe200078c08ff */
[----:B------:R-:W-:Y:S01]  /*9db0*/  IMAD R13, R0, 0x2, R17 ;  /* 0x00000002000d7824 */ /* 0x000fe200078e0211 */
[----:B------:R-:W-:-:S02]  /*9dc0*/  PRMT R5, R4, 0x7632, R5 ;  /* 0x0000763204057816 */ /* 0x000fc40000000005 */
[----:B------:R-:W-:Y:S01]  /*9dd0*/  LEA.HI.X.SX32 R11, R19, R3, 0x1, P6 ;  /* 0x00000003130b7211 */ /* 0x000fe200030f0eff */
[C---:B------:R-:W-:Y:S01]  /*9de0*/  IMAD R19, R0.reuse, 0x2, R13 ;  /* 0x0000000200137824 */ /* 0x040fe200078e020d */
[----:B------:R-:W-:Y:S01]  /*9df0*/  PRMT R6, R5, 0x7632, R6 ;  /* 0x0000763205067816 */ /* 0x000fe20000000006 */
[----:B------:R-:W-:Y:S02]  /*9e00*/  @P3 STG.E.U16 desc[UR8][R14.64], R31 ;  /* 0x0000001f0e003986 */ /* 0x000fe4000c101508 */
[----:B------:R-:W-:Y:S02]  /*9e10*/  IMAD R21, R0, 0x2, R19 ;  /* 0x0000000200157824 */ /* 0x000fe400078e0213 */
[----:B------:R0:W-:Y:S01]  /*9e20*/  @P1 STG.E.U16 desc[UR8][R8.64], R5 ;  /* 0x0000000508001986 */ /* 0x0001e2000c101508 */
[----:B------:R-:W-:-:S03]  /*9e30*/  LEA R4, P1, R17, R2, 0x1 ;  /* 0x0000000211047211 */ /* 0x000fc600078208ff */
[----:B------:R1:W-:Y:S01]  /*9e40*/  @P2 STG.E.U16 desc[UR8][R10.64], R6 ;  /* 0x000000060a002986 */ /* 0x0003e2000c101508 */
[-C--:B------:R-:W-:Y:S02]  /*9e50*/  LEA R12, P2, R13, R2.reuse, 0x1 ;  /* 0x000000020d0c7211 */ /* 0x080fe400078408ff */
[----:B---3--:R-:W-:Y:S02]  /*9e60*/  ISETP.LT.AND P3, PT, R16, UR15, !P0 ;  /* 0x0000000f10007c0c */ /* 0x008fe4000c761270 */
[-C--:B0-----:R-:W-:Y:S02]  /*9e70*/  LEA.HI.X.SX32 R5, R17, R3.reuse, 0x1, P1 ;  /* 0x0000000311057211 */ /* 0x081fe400008f0eff */
[-C--:B------:R-:W-:Y:S01]  /*9e80*/  LEA R8, P1, R21, R2.reuse, 0x1 ;  /* 0x0000000215087211 */ /* 0x080fe200078208ff */
[----:B------:R-:W-:Y:S01]  /*9e90*/  IMAD R17, R0, 0x2, R21 ;  /* 0x0000000200117824 */ /* 0x000fe200078e0215 */
[----:B------:R-:W-:Y:S02]  /*9ea0*/  LEA.HI.X.SX32 R13, R13, R3, 0x1, P2 ;  /* 0x000000030d0d7211 */ /* 0x000fe400010f0eff */
[----:B------:R-:W-:-:S02]  /*9eb0*/  LEA R14, P6, R19, R2, 0x1 ;  /* 0x00000002130e7211 */ /* 0x000fc400078c08ff */
[-C--:B------:R-:W-:Y:S02]  /*9ec0*/  LEA.HI.X.SX32 R9, R21, R3.reuse, 0x1, P1 ;  /* 0x0000000315097211 */ /* 0x080fe400008f0eff */
[----:B------:R-:W-:Y:S02]  /*9ed0*/  ISETP.LT.AND P2, PT, R22, UR15, !P0 ;  /* 0x0000000f16007c0c */ /* 0x000fe4000c741270 */
[----:B------:R-:W-:Y:S02]  /*9ee0*/  LEA.HI.X.SX32 R15, R19, R3, 0x1, P6 ;  /* 0x00000003130f7211 */ /* 0x000fe400030f0eff */
[----:B------:R-:W-:Y:S02]  /*9ef0*/  LEA R16, P6, R17, R2, 0x1 ;  /* 0x0000000211107211 */ /* 0x000fe400078c08ff */
[----:B-----5:R-:W-:Y:S02]  /*9f00*/  ISETP.LT.AND P1, PT, R20, UR15, !P0 ;  /* 0x0000000f14007c0c */ /* 0x020fe4000c721270 */
[----:B-1----:R-:W-:-:S02]  /*9f10*/  PRMT R6, R6, 0x7632, R6 ;  /* 0x0000763206067816 */ /* 0x002fc40000000006 */
[----:B------:R-:W-:Y:S01]  /*9f20*/  PRMT R7, R7, 0x7632, R7 ;  /* 0x0000763207077816 */ /* 0x000fe20000000007 */
[----:B------:R-:W-:Y:S01]  /*9f30*/  IMAD R0, R0, 0x2, R17 ;  /* 0x0000000200007824 */ /* 0x000fe200078e0211 */
[----:B------:R-:W-:Y:S02]  /*9f40*/  PRMT R28, R28, 0x7632, R28 ;  /* 0x000076321c1c7816 */ /* 0x000fe4000000001c */
[----:B------:R-:W-:Y:S01]  /*9f50*/  PRMT R29, R29, 0x7632, R29 ;  /* 0x000076321d1d7816 */ /* 0x000fe2000000001d */
[----:B------:R0:W-:Y:S01]  /*9f60*/  @P5 STG.E.U16 desc[UR8][R4.64], R6 ;  /* 0x0000000604005986 */ /* 0x0001e2000c101508 */
[----:B------:R-:W-:Y:S02]  /*9f70*/  LEA.HI.X.SX32 R17, R17, R3, 0x1, P6 ;  /* 0x0000000311117211 */ /* 0x000fe400030f0eff */
[----:B------:R-:W-:Y:S01]  /*9f80*/  PRMT R30, R30, 0x7632, R30 ;  /* 0x000076321e1e7816 */ /* 0x000fe2000000001e */
[----:B------:R0:W-:Y:S01]  /*9f90*/  @P4 STG.E.U16 desc[UR8][R12.64], R7 ;  /* 0x000000070c004986 */ /* 0x0001e2000c101508 */
[----:B------:R-:W-:-:S03]  /*9fa0*/  LEA R2, P6, R0, R2, 0x1 ;  /* 0x0000000200027211 */ /* 0x000fc600078c08ff */
[----:B------:R0:W-:Y:S04]  /*9fb0*/  @P3 STG.E.U16 desc[UR8][R14.64], R28 ;  /* 0x0000001c0e003986 */ /* 0x0001e8000c101508 */
[----:B------:R0:W-:Y:S01]  /*9fc0*/  @P2 STG.E.U16 desc[UR8][R8.64], R29 ;  /* 0x0000001d08002986 */ /* 0x0001e2000c101508 */
[----:B------:R-:W-:-:S03]  /*9fd0*/  LEA.HI.X.SX32 R3, R0, R3, 0x1, P6 ;  /* 0x0000000300037211 */ /* 0x000fc600030f0eff */
[----:B------:R0:W-:Y:S01]  /*9fe0*/  @P1 STG.E.U16 desc[UR8][R16.64], R30 ;  /* 0x0000001e10001986 */ /* 0x0001e2000c101508 */
[----:B--2---:R-:W-:-:S13]  /*9ff0*/  ISETP.LT.AND P0, PT, R18, UR15, !P0 ;  /* 0x0000000f12007c0c */ /* 0x004fda000c701270 */
[----:B0-----:R-:W-:Y:S05]  /*a000*/  @!P0 EXIT ;  /* 0x000000000000894d */ /* 0x001fea0003800000 */
[----:B------:R-:W-:-:S05]  /*a010*/  PRMT R31, R31, 0x7632, R31 ;  /* 0x000076321f1f7816 */ /* 0x000fca000000001f */
[----:B------:R-:W-:Y:S01]  /*a020*/  STG.E.U16 desc[UR8][R2.64], R31 ;  /* 0x0000001f02007986 */ /* 0x000fe2000c101508 */
[----:B------:R-:W-:Y:S05]  /*a030*/  EXIT ;  /* 0x000000000000794d */ /* 0x000fea0003800000 */
.L_x_3:
[----:B------:R-:W-:-:S00]  /*a040*/  BRA `(.L_x_3) ;  /* 0xfffffffc00fc7947 */ /* 0x000fc0000383ffff */
[----:B------:R-:W-:-:S00]  /*a050*/  NOP ;  /* 0x0000000000007918 */ /* 0x000fc00000000000 */
        /* <DEDUP_REMOVED lines=10> */
.L_x_4:


//--------------------- .nv.shared.matmul_kernel  --------------------------
	.section	.nv.shared.matmul_kernel,"aw",@nobits
	.sectionflags	@""
	.align	16
	.zero		1024


//--------------------- .nv.shared.reserved.0     --------------------------
	.section	.nv.shared.reserved.0,"aw",@nobits
	.weak		__nv_reservedSMEM_offset_0_alias
	.size		__nv_reservedSMEM_offset_0_alias, 0, 64
	.other		__nv_reservedSMEM_offset_0_alias,@"STO_CUDA_RESERVED_SHARED STV_DEFAULT"
__nv_reservedSMEM_offset_0_alias:
	.zero		0
	.zero		64


//--------------------- .nv.constant0.matmul_kernel --------------------------
	.section	.nv.constant0.matmul_kernel,"a",@progbits
	.sectionflags	@""
	.align	4
.nv.constant0.matmul_kernel:
	.zero		976


//--------------------- SYMBOLS --------------------------

	.type		.nv.reservedSmem.offset0,@object
	.size		.nv.reservedSmem.offset0,0x4
	.type		.nv.reservedSmem.cap,@object
	.size		.nv.reservedSmem.cap,0x4
